//
// Generated by NVIDIA NVVM Compiler
//
// Compiler Build ID: CL-36424714
// Cuda compilation tools, release 13.0, V13.0.88
// Based on NVVM 20.0.0
//

.version 9.0
.target sm_100
.address_size 64

	// .globl	_Z22flashAttn2_wmma_kernelPKfS0_S0_Pfiii
// _ZZ22flashAttn2_wmma_kernelPKfS0_S0_PfiiiE8sum_warp has been demoted
.extern .shared .align 16 .b8 smem_raw[];

.visible .entry _Z22flashAttn2_wmma_kernelPKfS0_S0_Pfiii(
	.param .u64 .ptr .align 1 _Z22flashAttn2_wmma_kernelPKfS0_S0_Pfiii_param_0,
	.param .u64 .ptr .align 1 _Z22flashAttn2_wmma_kernelPKfS0_S0_Pfiii_param_1,
	.param .u64 .ptr .align 1 _Z22flashAttn2_wmma_kernelPKfS0_S0_Pfiii_param_2,
	.param .u64 .ptr .align 1 _Z22flashAttn2_wmma_kernelPKfS0_S0_Pfiii_param_3,
	.param .u32 _Z22flashAttn2_wmma_kernelPKfS0_S0_Pfiii_param_4,
	.param .u32 _Z22flashAttn2_wmma_kernelPKfS0_S0_Pfiii_param_5,
	.param .u32 _Z22flashAttn2_wmma_kernelPKfS0_S0_Pfiii_param_6
)
{
	.reg .pred 	%p<94>;
	.reg .b16 	%rs<65>;
	.reg .b32 	%r<405>;
	.reg .b32 	%f<242>;
	.reg .b64 	%rd<49>;
	// demoted variable
	.shared .align 4 .b8 _ZZ22flashAttn2_wmma_kernelPKfS0_S0_PfiiiE8sum_warp[128];
	ld.param.u64 	%rd10, [_Z22flashAttn2_wmma_kernelPKfS0_S0_Pfiii_param_0];
	ld.param.u64 	%rd9, [_Z22flashAttn2_wmma_kernelPKfS0_S0_Pfiii_param_3];
	ld.param.u32 	%r137, [_Z22flashAttn2_wmma_kernelPKfS0_S0_Pfiii_param_5];
	ld.param.u32 	%r138, [_Z22flashAttn2_wmma_kernelPKfS0_S0_Pfiii_param_6];
	cvta.to.global.u64 	%rd1, %rd10;
	shl.b32 	%r1, %r137, 2;
	add.s32 	%r139, %r1, %r138;
	add.s32 	%r140, %r139, -1;
	div.s32 	%r141, %r140, %r1;
	max.s32 	%r2, %r141, 1;
	min.s32 	%r3, %r2, %r137;
	mov.u32 	%r4, %ntid.x;
	shr.u32 	%r5, %r4, 5;
	mov.u32 	%r6, %tid.x;
	shr.u32 	%r7, %r6, 5;
	and.b32  	%r8, %r6, 31;
	cvt.s64.s32 	%rd2, %r137;
	mul.lo.s32 	%r9, %r2, %r137;
	shl.b32 	%r142, %r9, 2;
	add.s32 	%r10, %r142, 15;
	and.b32  	%r143, %r10, -16;
	mov.u32 	%r144, smem_raw;
	add.s32 	%r11, %r144, %r143;
	shl.b32 	%r145, %r3, 2;
	add.s32 	%r146, %r145, 15;
	and.b32  	%r12, %r146, -16;
	setp.ge.s32 	%p1, %r6, %r3;
	mov.u32 	%r373, %r6;
	@%p1 bra 	$L__BB0_1;
	bra.uni 	$L__BB0_98;
$L__BB0_1:
	add.s32 	%r13, %r11, %r12;
	add.s32 	%r14, %r13, %r12;
	mul.lo.s32 	%r15, %r3, %r137;
	setp.ge.s32 	%p3, %r6, %r15;
	mov.u32 	%r374, %r6;
	@%p3 bra 	$L__BB0_3;
$L__BB0_2:
	shl.b32 	%r152, %r374, 2;
	add.s32 	%r153, %r14, %r152;
	mov.b32 	%r154, 0;
	st.shared.u32 	[%r153], %r154;
	add.s32 	%r374, %r374, %r4;
	setp.lt.s32 	%p4, %r374, %r15;
	@%p4 bra 	$L__BB0_2;
$L__BB0_3:
	ld.param.u32 	%r366, [_Z22flashAttn2_wmma_kernelPKfS0_S0_Pfiii_param_4];
	bar.sync 	0;
	setp.lt.s32 	%p5, %r366, 1;
	@%p5 bra 	$L__BB0_97;
	ld.param.u32 	%r375, [_Z22flashAttn2_wmma_kernelPKfS0_S0_Pfiii_param_4];
	mad.lo.s32 	%r156, %r1, %r3, 15;
	and.b32  	%r157, %r156, -16;
	add.s32 	%r20, %r14, %r157;
	shl.b32 	%r158, %r9, 1;
	sub.s32 	%r159, %r10, %r158;
	and.b32  	%r160, %r159, -16;
	add.s32 	%r21, %r20, %r160;
	shl.b32 	%r161, %r5, 10;
	add.s32 	%r22, %r21, %r161;
	add.s32 	%r23, %r21, 512;
	and.b32  	%r162, %r6, 992;
	or.b32  	%r24, %r162, %r8;
	and.b32  	%r25, %r4, 2016;
	shl.b32 	%r163, %r7, 2;
	mov.u32 	%r164, _ZZ22flashAttn2_wmma_kernelPKfS0_S0_PfiiiE8sum_warp;
	add.s32 	%r26, %r164, %r163;
	shl.b32 	%r165, %r8, 2;
	add.s32 	%r27, %r164, %r165;
	and.b32  	%r28, %r6, 15;
	shl.b32 	%r166, %r6, 4;
	and.b32  	%r29, %r166, 240;
	or.b32  	%r167, %r8, 96;
	shr.u32 	%r30, %r167, 4;
	shl.b32 	%r168, %r30, 5;
	add.s32 	%r169, %r168, %r160;
	shl.b32 	%r170, %r6, 1;
	and.b32  	%r171, %r170, 30;
	add.s32 	%r31, %r169, %r171;
	or.b32  	%r172, %r8, 64;
	shr.u32 	%r32, %r172, 4;
	shl.b32 	%r173, %r32, 5;
	add.s32 	%r174, %r173, %r160;
	add.s32 	%r33, %r174, %r171;
	or.b32  	%r175, %r8, 32;
	shr.u32 	%r34, %r175, 4;
	shl.b32 	%r176, %r34, 5;
	add.s32 	%r177, %r176, %r160;
	add.s32 	%r35, %r177, %r171;
	shr.u32 	%r36, %r8, 4;
	shl.b32 	%r178, %r36, 5;
	add.s32 	%r179, %r178, %r160;
	add.s32 	%r37, %r179, %r171;
	cvta.to.global.u64 	%rd3, %rd9;
	mov.b32 	%r376, 0;
$L__BB0_5:
	ld.param.u32 	%r368, [_Z22flashAttn2_wmma_kernelPKfS0_S0_Pfiii_param_4];
	sub.s32 	%r180, %r368, %r376;
	min.s32 	%r40, %r2, %r180;
	mul.lo.s32 	%r41, %r40, %r137;
	setp.ge.s32 	%p6, %r6, %r41;
	@%p6 bra 	$L__BB0_9;
	cvt.u64.u32 	%rd11, %r376;
	mul.lo.s64 	%rd4, %rd11, %rd2;
	mov.u32 	%r377, %r6;
$L__BB0_7:
	ld.param.u64 	%rd47, [_Z22flashAttn2_wmma_kernelPKfS0_S0_Pfiii_param_1];
	cvt.s64.s32 	%rd12, %r377;
	add.s64 	%rd13, %rd4, %rd12;
	cvta.to.global.u64 	%rd14, %rd47;
	shl.b64 	%rd15, %rd13, 2;
	add.s64 	%rd16, %rd14, %rd15;
	ld.global.nc.f32 	%f49, [%rd16];
	shl.b32 	%r181, %r377, 2;
	mov.u32 	%r182, smem_raw;
	add.s32 	%r183, %r182, %r181;
	st.shared.f32 	[%r183], %f49;
	add.s32 	%r377, %r377, %r4;
	setp.lt.s32 	%p7, %r377, %r41;
	mov.u32 	%r378, %r6;
	@%p7 bra 	$L__BB0_7;
$L__BB0_8:
	ld.param.u64 	%rd48, [_Z22flashAttn2_wmma_kernelPKfS0_S0_Pfiii_param_2];
	cvt.s64.s32 	%rd17, %r378;
	add.s64 	%rd18, %rd4, %rd17;
	cvta.to.global.u64 	%rd19, %rd48;
	shl.b64 	%rd20, %rd18, 2;
	add.s64 	%rd21, %rd19, %rd20;
	ld.global.nc.f32 	%f50, [%rd21];
	// begin inline asm
	{  cvt.rn.f16.f32 %rs25, %f50;}

	// end inline asm
	shl.b32 	%r184, %r378, 1;
	add.s32 	%r185, %r20, %r184;
	st.shared.u16 	[%r185], %rs25;
	add.s32 	%r378, %r378, %r4;
	setp.lt.s32 	%p8, %r378, %r41;
	@%p8 bra 	$L__BB0_8;
$L__BB0_9:
	setp.lt.s32 	%p9, %r137, 1;
	bar.sync 	0;
	@%p9 bra 	$L__BB0_96;
	ld.param.u32 	%r369, [_Z22flashAttn2_wmma_kernelPKfS0_S0_Pfiii_param_4];
	mov.u32 	%r187, %ctaid.y;
	mul.lo.s32 	%r188, %r3, %r187;
	sub.s32 	%r379, %r369, %r188;
	min.s32 	%r47, %r2, %r375;
	mov.b32 	%r380, 0;
$L__BB0_11:
	ld.param.u32 	%r370, [_Z22flashAttn2_wmma_kernelPKfS0_S0_Pfiii_param_4];
	mov.u32 	%r189, %ctaid.y;
	mul.lo.s32 	%r50, %r3, %r189;
	add.s32 	%r51, %r380, %r50;
	setp.le.s32 	%p10, %r370, %r51;
	@%p10 bra 	$L__BB0_96;
	ld.param.u32 	%r371, [_Z22flashAttn2_wmma_kernelPKfS0_S0_Pfiii_param_4];
	sub.s32 	%r190, %r371, %r376;
	setp.lt.s32 	%p11, %r190, 1;
	sub.s32 	%r52, %r371, %r51;
	min.s32 	%r53, %r52, 16;
	@%p11 bra 	$L__BB0_90;
	add.s32 	%r192, %r30, %r50;
	add.s32 	%r54, %r192, %r380;
	add.s32 	%r193, %r32, %r50;
	add.s32 	%r55, %r193, %r380;
	add.s32 	%r194, %r34, %r50;
	add.s32 	%r56, %r194, %r380;
	add.s32 	%r195, %r36, %r50;
	add.s32 	%r57, %r195, %r380;
	min.s32 	%r196, %r379, 16;
	max.s32 	%r58, %r196, 1;
	mov.b32 	%r382, 0;
	mov.u32 	%r381, %r47;
$L__BB0_14:
	setp.gt.u32 	%p12, %r6, 31;
	min.s32 	%r197, %r381, 16;
	max.s32 	%r62, %r197, 1;
	and.b32  	%r63, %r62, 7;
	sub.s32 	%r64, %r40, %r382;
	min.s32 	%r65, %r64, 16;
	@%p12 bra 	$L__BB0_47;
	add.s32 	%r199, %r28, %r382;
	mul.lo.s32 	%r66, %r199, %r137;
	mov.b32 	%r383, 0;
	mov.f32 	%f219, 0f00000000;
	mov.f32 	%f220, %f219;
	mov.f32 	%f221, %f219;
	mov.f32 	%f222, %f219;
	mov.f32 	%f223, %f219;
	mov.f32 	%f224, %f219;
	mov.f32 	%f225, %f219;
	mov.f32 	%f226, %f219;
$L__BB0_16:
	add.s32 	%r200, %r28, %r383;
	cvt.u64.u32 	%rd5, %r200;
	mov.u32 	%r384, %r36;
	mov.u32 	%r385, %r57;
	mov.u32 	%r386, %r56;
	mov.u32 	%r387, %r34;
	mov.u32 	%r388, %r55;
	mov.u32 	%r389, %r32;
	mov.u32 	%r390, %r20;
	mov.u32 	%r391, %r54;
	mov.u32 	%r392, %r30;
	mov.u32 	%r393, %r8;
$L__BB0_17:
	cvt.u32.u64 	%r201, %rd5;
	setp.ge.s32 	%p13, %r201, %r137;
	setp.ge.s32 	%p14, %r384, %r53;
	or.pred  	%p15, %p14, %p13;
	@%p15 bra 	$L__BB0_19;
	cvt.u64.u32 	%rd23, %r385;
	mad.lo.s64 	%rd24, %rd23, %rd2, %rd5;
	shl.b64 	%rd25, %rd24, 2;
	add.s64 	%rd26, %rd1, %rd25;
	ld.global.nc.f32 	%f53, [%rd26];
	// begin inline asm
	{  cvt.rn.f16.f32 %rs57, %f53;}

	// end inline asm
	bra.uni 	$L__BB0_20;
$L__BB0_19:
	mov.f32 	%f52, 0f00000000;
	// begin inline asm
	{  cvt.rn.f16.f32 %rs57, %f52;}

	// end inline asm
$L__BB0_20:
	cvt.u32.u64 	%r202, %rd5;
	setp.lt.s32 	%p16, %r202, %r137;
	add.s32 	%r203, %r390, %r37;
	st.shared.u16 	[%r203], %rs57;
	setp.lt.s32 	%p17, %r387, %r53;
	and.pred  	%p18, %p17, %p16;
	@%p18 bra 	$L__BB0_22;
	mov.f32 	%f54, 0f00000000;
	// begin inline asm
	{  cvt.rn.f16.f32 %rs58, %f54;}

	// end inline asm
	bra.uni 	$L__BB0_23;
$L__BB0_22:
	cvt.u64.u32 	%rd28, %r386;
	mad.lo.s64 	%rd29, %rd28, %rd2, %rd5;
	shl.b64 	%rd30, %rd29, 2;
	add.s64 	%rd31, %rd1, %rd30;
	ld.global.nc.f32 	%f55, [%rd31];
	// begin inline asm
	{  cvt.rn.f16.f32 %rs58, %f55;}

	// end inline asm
$L__BB0_23:
	cvt.u32.u64 	%r204, %rd5;
	setp.lt.s32 	%p19, %r204, %r137;
	add.s32 	%r205, %r390, %r35;
	st.shared.u16 	[%r205], %rs58;
	setp.lt.s32 	%p20, %r389, %r53;
	and.pred  	%p21, %p20, %p19;
	@%p21 bra 	$L__BB0_25;
	mov.f32 	%f56, 0f00000000;
	// begin inline asm
	{  cvt.rn.f16.f32 %rs59, %f56;}

	// end inline asm
	bra.uni 	$L__BB0_26;
$L__BB0_25:
	cvt.u64.u32 	%rd33, %r388;
	mad.lo.s64 	%rd34, %rd33, %rd2, %rd5;
	shl.b64 	%rd35, %rd34, 2;
	add.s64 	%rd36, %rd1, %rd35;
	ld.global.nc.f32 	%f57, [%rd36];
	// begin inline asm
	{  cvt.rn.f16.f32 %rs59, %f57;}

	// end inline asm
$L__BB0_26:
	cvt.u32.u64 	%r206, %rd5;
	setp.lt.s32 	%p22, %r206, %r137;
	add.s32 	%r207, %r390, %r33;
	st.shared.u16 	[%r207], %rs59;
	setp.lt.s32 	%p23, %r392, %r53;
	and.pred  	%p24, %p23, %p22;
	@%p24 bra 	$L__BB0_28;
	mov.f32 	%f58, 0f00000000;
	// begin inline asm
	{  cvt.rn.f16.f32 %rs60, %f58;}

	// end inline asm
	bra.uni 	$L__BB0_29;
$L__BB0_28:
	cvt.u64.u32 	%rd38, %r391;
	mad.lo.s64 	%rd39, %rd38, %rd2, %rd5;
	shl.b64 	%rd40, %rd39, 2;
	add.s64 	%rd41, %rd1, %rd40;
	ld.global.nc.f32 	%f59, [%rd41];
	// begin inline asm
	{  cvt.rn.f16.f32 %rs60, %f59;}

	// end inline asm
$L__BB0_29:
	add.s32 	%r208, %r390, %r31;
	st.shared.u16 	[%r208], %rs60;
	add.s32 	%r78, %r393, 128;
	add.s32 	%r392, %r392, 8;
	add.s32 	%r391, %r391, 8;
	add.s32 	%r390, %r390, 256;
	add.s32 	%r389, %r389, 8;
	add.s32 	%r388, %r388, 8;
	add.s32 	%r387, %r387, 8;
	add.s32 	%r386, %r386, 8;
	add.s32 	%r385, %r385, 8;
	add.s32 	%r384, %r384, 8;
	setp.lt.u32 	%p25, %r393, 128;
	mov.u32 	%r393, %r78;
	@%p25 bra 	$L__BB0_17;
	bar.warp.sync 	-1;
	mov.u32 	%r394, %r8;
$L__BB0_31:
	setp.le.s32 	%p26, %r64, %r28;
	shr.u32 	%r89, %r394, 4;
	add.s32 	%r90, %r89, %r383;
	setp.ge.s32 	%p27, %r90, %r137;
	or.pred  	%p28, %p26, %p27;
	@%p28 bra 	$L__BB0_33;
	add.s32 	%r209, %r66, %r90;
	shl.b32 	%r210, %r209, 2;
	mov.u32 	%r211, smem_raw;
	add.s32 	%r212, %r211, %r210;
	ld.shared.f32 	%f61, [%r212];
	// begin inline asm
	{  cvt.rn.f16.f32 %rs61, %f61;}

	// end inline asm
	bra.uni 	$L__BB0_34;
$L__BB0_33:
	mov.f32 	%f60, 0f00000000;
	// begin inline asm
	{  cvt.rn.f16.f32 %rs61, %f60;}

	// end inline asm
$L__BB0_34:
	setp.gt.s32 	%p29, %r64, %r28;
	add.s32 	%r213, %r29, %r89;
	shl.b32 	%r214, %r213, 1;
	add.s32 	%r215, %r21, %r214;
	st.shared.u16 	[%r215+512], %rs61;
	add.s32 	%r216, %r394, 32;
	shr.u32 	%r217, %r216, 4;
	add.s32 	%r92, %r217, %r383;
	setp.lt.s32 	%p30, %r92, %r137;
	and.pred  	%p31, %p29, %p30;
	@%p31 bra 	$L__BB0_36;
	mov.f32 	%f62, 0f00000000;
	// begin inline asm
	{  cvt.rn.f16.f32 %rs62, %f62;}

	// end inline asm
	bra.uni 	$L__BB0_37;
$L__BB0_36:
	add.s32 	%r218, %r66, %r92;
	shl.b32 	%r219, %r218, 2;
	mov.u32 	%r220, smem_raw;
	add.s32 	%r221, %r220, %r219;
	ld.shared.f32 	%f63, [%r221];
	// begin inline asm
	{  cvt.rn.f16.f32 %rs62, %f63;}

	// end inline asm
$L__BB0_37:
	add.s32 	%r222, %r29, %r217;
	shl.b32 	%r223, %r222, 1;
	add.s32 	%r224, %r21, %r223;
	st.shared.u16 	[%r224+512], %rs62;
	add.s32 	%r225, %r394, 64;
	shr.u32 	%r93, %r225, 4;
	add.s32 	%r94, %r93, %r383;
	setp.lt.s32 	%p33, %r94, %r137;
	and.pred  	%p34, %p29, %p33;
	@%p34 bra 	$L__BB0_39;
	mov.f32 	%f64, 0f00000000;
	// begin inline asm
	{  cvt.rn.f16.f32 %rs63, %f64;}

	// end inline asm
	bra.uni 	$L__BB0_40;
$L__BB0_39:
	add.s32 	%r226, %r66, %r94;
	shl.b32 	%r227, %r226, 2;
	mov.u32 	%r228, smem_raw;
	add.s32 	%r229, %r228, %r227;
	ld.shared.f32 	%f65, [%r229];
	// begin inline asm
	{  cvt.rn.f16.f32 %rs63, %f65;}

	// end inline asm
$L__BB0_40:
	add.s32 	%r230, %r29, %r93;
	shl.b32 	%r231, %r230, 1;
	add.s32 	%r232, %r21, %r231;
	st.shared.u16 	[%r232+512], %rs63;
	add.s32 	%r233, %r394, 96;
	shr.u32 	%r95, %r233, 4;
	add.s32 	%r96, %r95, %r383;
	setp.lt.s32 	%p36, %r96, %r137;
	and.pred  	%p37, %p29, %p36;
	@%p37 bra 	$L__BB0_42;
	mov.f32 	%f66, 0f00000000;
	// begin inline asm
	{  cvt.rn.f16.f32 %rs64, %f66;}

	// end inline asm
	bra.uni 	$L__BB0_43;
$L__BB0_42:
	add.s32 	%r234, %r66, %r96;
	shl.b32 	%r235, %r234, 2;
	mov.u32 	%r236, smem_raw;
	add.s32 	%r237, %r236, %r235;
	ld.shared.f32 	%f67, [%r237];
	// begin inline asm
	{  cvt.rn.f16.f32 %rs64, %f67;}

	// end inline asm
$L__BB0_43:
	add.s32 	%r238, %r29, %r95;
	shl.b32 	%r239, %r238, 1;
	add.s32 	%r240, %r21, %r239;
	st.shared.u16 	[%r240+512], %rs64;
	add.s32 	%r97, %r394, 128;
	setp.lt.u32 	%p38, %r394, 128;
	mov.u32 	%r394, %r97;
	@%p38 bra 	$L__BB0_31;
	bar.warp.sync 	-1;
	mov.b32 	%r241, 16;
	wmma.load.a.sync.aligned.row.m16n16k16.shared.f16 	{%r242, %r243, %r244, %r245, %r246, %r247, %r248, %r249}, [%r21], %r241;
	wmma.load.b.sync.aligned.col.m16n16k16.shared.f16 	{%r250, %r251, %r252, %r253, %r254, %r255, %r256, %r257}, [%r23], %r241;
	wmma.mma.sync.aligned.row.col.m16n16k16.f32.f32 {%f226, %f225, %f224, %f223, %f222, %f221, %f220, %f219}, {%r242, %r243, %r244, %r245, %r246, %r247, %r248, %r249}, {%r250, %r251, %r252, %r253, %r254, %r255, %r256, %r257}, {%f226, %f225, %f224, %f223, %f222, %f221, %f220, %f219};
	bar.warp.sync 	-1;
	add.s32 	%r383, %r383, 16;
	setp.lt.s32 	%p39, %r383, %r137;
	@%p39 bra 	$L__BB0_16;
	setp.gt.s32 	%p40, %r64, %r28;
	mov.b32 	%r258, 16;
	wmma.store.d.sync.aligned.row.m16n16k16.shared.f32 	[%r22], {%f226, %f225, %f224, %f223, %f222, %f221, %f220, %f219}, %r258;
	@%p40 bra 	$L__BB0_47;
	shl.b32 	%r259, %r8, 2;
	add.s32 	%r260, %r22, %r259;
	mov.b32 	%r261, 0;
	st.shared.u32 	[%r260], %r261;
	st.shared.u32 	[%r260+128], %r261;
	st.shared.u32 	[%r260+256], %r261;
	st.shared.u32 	[%r260+384], %r261;
	st.shared.u32 	[%r260+512], %r261;
	st.shared.u32 	[%r260+640], %r261;
	st.shared.u32 	[%r260+768], %r261;
	st.shared.u32 	[%r260+896], %r261;
$L__BB0_47:
	setp.lt.s32 	%p41, %r52, 1;
	bar.sync 	0;
	@%p41 bra 	$L__BB0_89;
	and.b32  	%r99, %r62, 24;
	and.b32  	%r100, %r62, 1;
	add.s32 	%r101, %r63, -1;
	and.b32  	%r102, %r62, 3;
	mov.b32 	%r395, 0;
$L__BB0_49:
	setp.ge.s32 	%p42, %r24, %r65;
	add.s32 	%r104, %r395, %r380;
	mov.f32 	%f228, 0fFF800000;
	@%p42 bra 	$L__BB0_52;
	shl.b32 	%r105, %r395, 4;
	mov.f32 	%f228, 0fFF800000;
	mov.u32 	%r396, %r24;
$L__BB0_51:
	add.s32 	%r263, %r105, %r396;
	shl.b32 	%r264, %r263, 2;
	add.s32 	%r265, %r22, %r264;
	ld.shared.f32 	%f70, [%r265];
	max.f32 	%f228, %f228, %f70;
	add.s32 	%r396, %r396, %r25;
	setp.lt.s32 	%p43, %r396, %r65;
	@%p43 bra 	$L__BB0_51;
$L__BB0_52:
	setp.ne.s32 	%p44, %r8, 0;
	mov.b32 	%r266, %f228;
	shfl.sync.down.b32	%r267|%p45, %r266, 16, 31, -1;
	mov.b32 	%f71, %r267;
	max.f32 	%f72, %f228, %f71;
	mov.b32 	%r268, %f72;
	shfl.sync.down.b32	%r269|%p46, %r268, 8, 31, -1;
	mov.b32 	%f73, %r269;
	max.f32 	%f74, %f72, %f73;
	mov.b32 	%r270, %f74;
	shfl.sync.down.b32	%r271|%p47, %r270, 4, 31, -1;
	mov.b32 	%f75, %r271;
	max.f32 	%f76, %f74, %f75;
	mov.b32 	%r272, %f76;
	shfl.sync.down.b32	%r273|%p48, %r272, 2, 31, -1;
	mov.b32 	%f77, %r273;
	max.f32 	%f78, %f76, %f77;
	mov.b32 	%r274, %f78;
	shfl.sync.down.b32	%r275|%p49, %r274, 1, 31, -1;
	mov.b32 	%f79, %r275;
	max.f32 	%f20, %f78, %f79;
	@%p44 bra 	$L__BB0_54;
	st.shared.f32 	[%r26], %f20;
$L__BB0_54:
	setp.gt.u32 	%p50, %r6, 31;
	bar.sync 	0;
	@%p50 bra 	$L__BB0_59;
	setp.ge.u32 	%p51, %r8, %r5;
	mov.f32 	%f229, 0fFF800000;
	@%p51 bra 	$L__BB0_57;
	ld.shared.f32 	%f229, [%r27];
$L__BB0_57:
	setp.ne.s32 	%p52, %r8, 0;
	mov.b32 	%r276, %f229;
	shfl.sync.down.b32	%r277|%p53, %r276, 16, 31, -1;
	mov.b32 	%f81, %r277;
	max.f32 	%f82, %f229, %f81;
	mov.b32 	%r278, %f82;
	shfl.sync.down.b32	%r279|%p54, %r278, 8, 31, -1;
	mov.b32 	%f83, %r279;
	max.f32 	%f84, %f82, %f83;
	mov.b32 	%r280, %f84;
	shfl.sync.down.b32	%r281|%p55, %r280, 4, 31, -1;
	mov.b32 	%f85, %r281;
	max.f32 	%f86, %f84, %f85;
	mov.b32 	%r282, %f86;
	shfl.sync.down.b32	%r283|%p56, %r282, 2, 31, -1;
	mov.b32 	%f87, %r283;
	max.f32 	%f88, %f86, %f87;
	mov.b32 	%r284, %f88;
	shfl.sync.down.b32	%r285|%p57, %r284, 1, 31, -1;
	mov.b32 	%f89, %r285;
	max.f32 	%f23, %f88, %f89;
	@%p52 bra 	$L__BB0_59;
	st.shared.f32 	[_ZZ22flashAttn2_wmma_kernelPKfS0_S0_PfiiiE8sum_warp], %f23;
$L__BB0_59:
	bar.sync 	0;
	ld.shared.f32 	%f91, [_ZZ22flashAttn2_wmma_kernelPKfS0_S0_PfiiiE8sum_warp];
	shl.b32 	%r286, %r104, 2;
	add.s32 	%r108, %r11, %r286;
	ld.shared.f32 	%f24, [%r108];
	add.s32 	%r109, %r108, %r12;
	ld.shared.f32 	%f25, [%r109];
	max.f32 	%f26, %f24, %f91;
	setp.eq.f32 	%p58, %f24, 0fFF800000;
	mov.f32 	%f230, 0f00000000;
	@%p58 bra 	$L__BB0_61;
	sub.f32 	%f92, %f24, %f26;
	mul.f32 	%f93, %f92, 0f3FB8AA3B;
	ex2.approx.f32 	%f230, %f93;
$L__BB0_61:
	setp.ge.s32 	%p59, %r24, %r65;
	mov.f32 	%f232, 0f00000000;
	@%p59 bra 	$L__BB0_64;
	shl.b32 	%r110, %r395, 4;
	mov.f32 	%f232, 0f00000000;
	mov.u32 	%r397, %r24;
$L__BB0_63:
	add.s32 	%r287, %r110, %r397;
	shl.b32 	%r288, %r287, 2;
	add.s32 	%r289, %r22, %r288;
	ld.shared.f32 	%f96, [%r289];
	sub.f32 	%f97, %f96, %f26;
	mul.f32 	%f98, %f97, 0f3FB8AA3B;
	ex2.approx.f32 	%f99, %f98;
	add.f32 	%f232, %f232, %f99;
	add.s32 	%r397, %r397, %r25;
	setp.lt.s32 	%p60, %r397, %r65;
	@%p60 bra 	$L__BB0_63;
$L__BB0_64:
	setp.ne.s32 	%p61, %r8, 0;
	mov.b32 	%r290, %f232;
	shfl.sync.down.b32	%r291|%p62, %r290, 16, 31, -1;
	mov.b32 	%f100, %r291;
	add.f32 	%f101, %f232, %f100;
	mov.b32 	%r292, %f101;
	shfl.sync.down.b32	%r293|%p63, %r292, 8, 31, -1;
	mov.b32 	%f102, %r293;
	add.f32 	%f103, %f101, %f102;
	mov.b32 	%r294, %f103;
	shfl.sync.down.b32	%r295|%p64, %r294, 4, 31, -1;
	mov.b32 	%f104, %r295;
	add.f32 	%f105, %f103, %f104;
	mov.b32 	%r296, %f105;
	shfl.sync.down.b32	%r297|%p65, %r296, 2, 31, -1;
	mov.b32 	%f106, %r297;
	add.f32 	%f107, %f105, %f106;
	mov.b32 	%r298, %f107;
	shfl.sync.down.b32	%r299|%p66, %r298, 1, 31, -1;
	mov.b32 	%f108, %r299;
	add.f32 	%f32, %f107, %f108;
	@%p61 bra 	$L__BB0_66;
	st.shared.f32 	[%r26], %f32;
$L__BB0_66:
	setp.gt.u32 	%p67, %r6, 31;
	bar.sync 	0;
	@%p67 bra 	$L__BB0_71;
	setp.ge.u32 	%p68, %r8, %r5;
	mov.f32 	%f233, 0f00000000;
	@%p68 bra 	$L__BB0_69;
	ld.shared.f32 	%f233, [%r27];
$L__BB0_69:
	mov.b32 	%r300, %f233;
	shfl.sync.down.b32	%r301|%p70, %r300, 16, 31, -1;
	mov.b32 	%f110, %r301;
	add.f32 	%f111, %f233, %f110;
	mov.b32 	%r302, %f111;
	shfl.sync.down.b32	%r303|%p71, %r302, 8, 31, -1;
	mov.b32 	%f112, %r303;
	add.f32 	%f113, %f111, %f112;
	mov.b32 	%r304, %f113;
	shfl.sync.down.b32	%r305|%p72, %r304, 4, 31, -1;
	mov.b32 	%f114, %r305;
	add.f32 	%f115, %f113, %f114;
	mov.b32 	%r306, %f115;
	shfl.sync.down.b32	%r307|%p73, %r306, 2, 31, -1;
	mov.b32 	%f116, %r307;
	add.f32 	%f117, %f115, %f116;
	mov.b32 	%r308, %f117;
	shfl.sync.down.b32	%r309|%p74, %r308, 1, 31, -1;
	mov.b32 	%f118, %r309;
	add.f32 	%f35, %f117, %f118;
	@%p61 bra 	$L__BB0_71;
	st.shared.f32 	[_ZZ22flashAttn2_wmma_kernelPKfS0_S0_PfiiiE8sum_warp], %f35;
$L__BB0_71:
	setp.ne.s32 	%p75, %r6, 0;
	bar.sync 	0;
	@%p75 bra 	$L__BB0_73;
	ld.shared.f32 	%f119, [_ZZ22flashAttn2_wmma_kernelPKfS0_S0_PfiiiE8sum_warp];
	fma.rn.f32 	%f120, %f25, %f230, %f119;
	st.shared.f32 	[%r109], %f120;
	st.shared.f32 	[%r108], %f26;
$L__BB0_73:
	setp.ge.s32 	%p76, %r24, %r137;
	bar.sync 	0;
	@%p76 bra 	$L__BB0_88;
	shl.b32 	%r113, %r395, 4;
	mul.lo.s32 	%r114, %r104, %r137;
	mov.u32 	%r398, %r24;
$L__BB0_75:
	setp.lt.s32 	%p77, %r64, 1;
	mov.f32 	%f241, 0f00000000;
	@%p77 bra 	$L__BB0_87;
	setp.lt.s32 	%p78, %r381, 8;
	mov.f32 	%f241, 0f00000000;
	mov.b32 	%r401, 0;
	@%p78 bra 	$L__BB0_79;
	mov.f32 	%f241, 0f00000000;
	mov.b32 	%r399, 0;
$L__BB0_78:
	.pragma "nounroll";
	add.s32 	%r312, %r113, %r399;
	shl.b32 	%r313, %r312, 2;
	add.s32 	%r314, %r22, %r313;
	ld.shared.v4.f32 	{%f133, %f134, %f135, %f136}, [%r314];
	sub.f32 	%f137, %f133, %f26;
	mul.f32 	%f138, %f137, 0f3FB8AA3B;
	ex2.approx.f32 	%f139, %f138;
	add.s32 	%r315, %r399, %r382;
	mad.lo.s32 	%r316, %r315, %r137, %r398;
	shl.b32 	%r317, %r316, 1;
	add.s32 	%r318, %r20, %r317;
	ld.shared.u16 	%rs42, [%r318];
	// begin inline asm
	{  cvt.f32.f16 %f125, %rs42;}

	// end inline asm
	fma.rn.f32 	%f140, %f139, %f125, %f241;
	sub.f32 	%f141, %f134, %f26;
	mul.f32 	%f142, %f141, 0f3FB8AA3B;
	ex2.approx.f32 	%f143, %f142;
	shl.b32 	%r319, %r137, 1;
	add.s32 	%r320, %r318, %r319;
	ld.shared.u16 	%rs43, [%r320];
	// begin inline asm
	{  cvt.f32.f16 %f126, %rs43;}

	// end inline asm
	fma.rn.f32 	%f144, %f143, %f126, %f140;
	sub.f32 	%f145, %f135, %f26;
	mul.f32 	%f146, %f145, 0f3FB8AA3B;
	ex2.approx.f32 	%f147, %f146;
	add.s32 	%r321, %r320, %r319;
	ld.shared.u16 	%rs44, [%r321];
	// begin inline asm
	{  cvt.f32.f16 %f127, %rs44;}

	// end inline asm
	fma.rn.f32 	%f148, %f147, %f127, %f144;
	sub.f32 	%f149, %f136, %f26;
	mul.f32 	%f150, %f149, 0f3FB8AA3B;
	ex2.approx.f32 	%f151, %f150;
	add.s32 	%r322, %r321, %r319;
	ld.shared.u16 	%rs45, [%r322];
	// begin inline asm
	{  cvt.f32.f16 %f128, %rs45;}

	// end inline asm
	fma.rn.f32 	%f152, %f151, %f128, %f148;
	ld.shared.v4.f32 	{%f153, %f154, %f155, %f156}, [%r314+16];
	sub.f32 	%f157, %f153, %f26;
	mul.f32 	%f158, %f157, 0f3FB8AA3B;
	ex2.approx.f32 	%f159, %f158;
	add.s32 	%r323, %r322, %r319;
	ld.shared.u16 	%rs46, [%r323];
	// begin inline asm
	{  cvt.f32.f16 %f129, %rs46;}

	// end inline asm
	fma.rn.f32 	%f160, %f159, %f129, %f152;
	sub.f32 	%f161, %f154, %f26;
	mul.f32 	%f162, %f161, 0f3FB8AA3B;
	ex2.approx.f32 	%f163, %f162;
	add.s32 	%r324, %r323, %r319;
	ld.shared.u16 	%rs47, [%r324];
	// begin inline asm
	{  cvt.f32.f16 %f130, %rs47;}

	// end inline asm
	fma.rn.f32 	%f164, %f163, %f130, %f160;
	sub.f32 	%f165, %f155, %f26;
	mul.f32 	%f166, %f165, 0f3FB8AA3B;
	ex2.approx.f32 	%f167, %f166;
	add.s32 	%r325, %r324, %r319;
	ld.shared.u16 	%rs48, [%r325];
	// begin inline asm
	{  cvt.f32.f16 %f131, %rs48;}

	// end inline asm
	fma.rn.f32 	%f168, %f167, %f131, %f164;
	sub.f32 	%f169, %f156, %f26;
	mul.f32 	%f170, %f169, 0f3FB8AA3B;
	ex2.approx.f32 	%f171, %f170;
	add.s32 	%r326, %r325, %r319;
	ld.shared.u16 	%rs49, [%r326];
	// begin inline asm
	{  cvt.f32.f16 %f132, %rs49;}

	// end inline asm
	fma.rn.f32 	%f241, %f171, %f132, %f168;
	add.s32 	%r399, %r399, 8;
	setp.ne.s32 	%p79, %r399, %r99;
	mov.u32 	%r401, %r99;
	@%p79 bra 	$L__BB0_78;
$L__BB0_79:
	setp.eq.s32 	%p80, %r63, 0;
	@%p80 bra 	$L__BB0_87;
	setp.lt.u32 	%p81, %r101, 3;
	@%p81 bra 	$L__BB0_82;
	add.s32 	%r327, %r113, %r401;
	shl.b32 	%r328, %r327, 2;
	add.s32 	%r329, %r22, %r328;
	ld.shared.f32 	%f177, [%r329];
	sub.f32 	%f178, %f177, %f26;
	mul.f32 	%f179, %f178, 0f3FB8AA3B;
	ex2.approx.f32 	%f180, %f179;
	add.s32 	%r330, %r401, %r382;
	mad.lo.s32 	%r331, %r330, %r137, %r398;
	shl.b32 	%r332, %r331, 1;
	add.s32 	%r333, %r20, %r332;
	ld.shared.u16 	%rs50, [%r333];
	// begin inline asm
	{  cvt.f32.f16 %f173, %rs50;}

	// end inline asm
	fma.rn.f32 	%f181, %f180, %f173, %f241;
	ld.shared.f32 	%f182, [%r329+4];
	sub.f32 	%f183, %f182, %f26;
	mul.f32 	%f184, %f183, 0f3FB8AA3B;
	ex2.approx.f32 	%f185, %f184;
	shl.b32 	%r334, %r137, 1;
	add.s32 	%r335, %r333, %r334;
	ld.shared.u16 	%rs51, [%r335];
	// begin inline asm
	{  cvt.f32.f16 %f174, %rs51;}

	// end inline asm
	fma.rn.f32 	%f186, %f185, %f174, %f181;
	ld.shared.f32 	%f187, [%r329+8];
	sub.f32 	%f188, %f187, %f26;
	mul.f32 	%f189, %f188, 0f3FB8AA3B;
	ex2.approx.f32 	%f190, %f189;
	add.s32 	%r336, %r335, %r334;
	ld.shared.u16 	%rs52, [%r336];
	// begin inline asm
	{  cvt.f32.f16 %f175, %rs52;}

	// end inline asm
	fma.rn.f32 	%f191, %f190, %f175, %f186;
	ld.shared.f32 	%f192, [%r329+12];
	sub.f32 	%f193, %f192, %f26;
	mul.f32 	%f194, %f193, 0f3FB8AA3B;
	ex2.approx.f32 	%f195, %f194;
	add.s32 	%r337, %r336, %r334;
	ld.shared.u16 	%rs53, [%r337];
	// begin inline asm
	{  cvt.f32.f16 %f176, %rs53;}

	// end inline asm
	fma.rn.f32 	%f241, %f195, %f176, %f191;
	add.s32 	%r401, %r401, 4;
$L__BB0_82:
	setp.eq.s32 	%p82, %r102, 0;
	@%p82 bra 	$L__BB0_87;
	setp.eq.s32 	%p83, %r102, 1;
	@%p83 bra 	$L__BB0_85;
	add.s32 	%r338, %r113, %r401;
	shl.b32 	%r339, %r338, 2;
	add.s32 	%r340, %r22, %r339;
	ld.shared.f32 	%f199, [%r340];
	sub.f32 	%f200, %f199, %f26;
	mul.f32 	%f201, %f200, 0f3FB8AA3B;
	ex2.approx.f32 	%f202, %f201;
	add.s32 	%r341, %r401, %r382;
	mad.lo.s32 	%r342, %r341, %r137, %r398;
	shl.b32 	%r343, %r342, 1;
	add.s32 	%r344, %r20, %r343;
	ld.shared.u16 	%rs54, [%r344];
	// begin inline asm
	{  cvt.f32.f16 %f197, %rs54;}

	// end inline asm
	fma.rn.f32 	%f203, %f202, %f197, %f241;
	ld.shared.f32 	%f204, [%r340+4];
	sub.f32 	%f205, %f204, %f26;
	mul.f32 	%f206, %f205, 0f3FB8AA3B;
	ex2.approx.f32 	%f207, %f206;
	shl.b32 	%r345, %r137, 1;
	add.s32 	%r346, %r344, %r345;
	ld.shared.u16 	%rs55, [%r346];
	// begin inline asm
	{  cvt.f32.f16 %f198, %rs55;}

	// end inline asm
	fma.rn.f32 	%f241, %f207, %f198, %f203;
	add.s32 	%r401, %r401, 2;
$L__BB0_85:
	setp.eq.s32 	%p84, %r100, 0;
	@%p84 bra 	$L__BB0_87;
	add.s32 	%r347, %r113, %r401;
	shl.b32 	%r348, %r347, 2;
	add.s32 	%r349, %r22, %r348;
	ld.shared.f32 	%f209, [%r349];
	sub.f32 	%f210, %f209, %f26;
	mul.f32 	%f211, %f210, 0f3FB8AA3B;
	ex2.approx.f32 	%f212, %f211;
	add.s32 	%r350, %r401, %r382;
	mad.lo.s32 	%r351, %r350, %r137, %r398;
	shl.b32 	%r352, %r351, 1;
	add.s32 	%r353, %r20, %r352;
	ld.shared.u16 	%rs56, [%r353];
	// begin inline asm
	{  cvt.f32.f16 %f208, %rs56;}

	// end inline asm
	fma.rn.f32 	%f241, %f212, %f208, %f241;
$L__BB0_87:
	add.s32 	%r354, %r398, %r114;
	shl.b32 	%r355, %r354, 2;
	add.s32 	%r356, %r14, %r355;
	ld.shared.f32 	%f213, [%r356];
	fma.rn.f32 	%f214, %f230, %f213, %f241;
	st.shared.f32 	[%r356], %f214;
	add.s32 	%r398, %r398, %r25;
	setp.lt.s32 	%p85, %r398, %r137;
	@%p85 bra 	$L__BB0_75;
$L__BB0_88:
	bar.sync 	0;
	add.s32 	%r395, %r395, 1;
	setp.ne.s32 	%p86, %r395, %r58;
	@%p86 bra 	$L__BB0_49;
$L__BB0_89:
	add.s32 	%r382, %r382, 16;
	setp.lt.s32 	%p87, %r382, %r40;
	add.s32 	%r381, %r381, -16;
	@%p87 bra 	$L__BB0_14;
$L__BB0_90:
	shr.u32 	%r403, %r6, 5;
	setp.ge.s32 	%p88, %r403, %r53;
	@%p88 bra 	$L__BB0_95;
$L__BB0_91:
	setp.ge.s32 	%p89, %r8, %r137;
	@%p89 bra 	$L__BB0_94;
	add.s32 	%r357, %r403, %r380;
	shl.b32 	%r358, %r357, 2;
	add.s32 	%r359, %r13, %r358;
	ld.shared.f32 	%f215, [%r359];
	mul.lo.s32 	%r128, %r357, %r137;
	mov.u32 	%r360, %ctaid.y;
	mad.lo.s32 	%r361, %r3, %r360, %r380;
	add.s32 	%r362, %r403, %r361;
	cvt.u64.u32 	%rd42, %r362;
	mul.lo.s64 	%rd6, %rd42, %rd2;
	max.f32 	%f216, %f215, 0f1E3CE508;
	rcp.rn.f32 	%f48, %f216;
	mov.u32 	%r404, %r8;
$L__BB0_93:
	add.s32 	%r363, %r404, %r128;
	shl.b32 	%r364, %r363, 2;
	add.s32 	%r365, %r14, %r364;
	ld.shared.f32 	%f217, [%r365];
	mul.f32 	%f218, %f48, %f217;
	cvt.u64.u32 	%rd43, %r404;
	add.s64 	%rd44, %rd6, %rd43;
	shl.b64 	%rd45, %rd44, 2;
	add.s64 	%rd46, %rd3, %rd45;
	st.global.f32 	[%rd46], %f218;
	add.s32 	%r404, %r404, 32;
	setp.lt.s32 	%p90, %r404, %r137;
	@%p90 bra 	$L__BB0_93;
$L__BB0_94:
	add.s32 	%r403, %r403, %r5;
	setp.lt.s32 	%p91, %r403, %r53;
	@%p91 bra 	$L__BB0_91;
$L__BB0_95:
	bar.sync 	0;
	add.s32 	%r380, %r380, 16;
	setp.lt.s32 	%p92, %r380, %r3;
	add.s32 	%r379, %r379, -16;
	@%p92 bra 	$L__BB0_11;
$L__BB0_96:
	ld.param.u32 	%r372, [_Z22flashAttn2_wmma_kernelPKfS0_S0_Pfiii_param_4];
	add.s32 	%r376, %r376, %r2;
	setp.lt.s32 	%p93, %r376, %r372;
	sub.s32 	%r375, %r375, %r2;
	@%p93 bra 	$L__BB0_5;
$L__BB0_97:
	ret;
$L__BB0_98:
	shl.b32 	%r147, %r373, 2;
	add.s32 	%r148, %r11, %r147;
	mov.b32 	%r149, -8388608;
	st.shared.u32 	[%r148], %r149;
	add.s32 	%r150, %r148, %r12;
	mov.b32 	%r151, 0;
	st.shared.u32 	[%r150], %r151;
	add.s32 	%r373, %r373, %r4;
	setp.lt.s32 	%p2, %r373, %r3;
	@%p2 bra 	$L__BB0_98;
	bra.uni 	$L__BB0_1;

}


// ===== COMPILED SASS (sm_100) =====

	.target	sm_100

	.elftype	@"ET_EXEC"


//--------------------- .note.nv.tkinfo           --------------------------
	.section	.note.nv.tkinfo,"",@"SHT_NOTE"
	.sectionflags	@"SHF_NOTE_NV_TKINFO"
	.tkinfo
        /*0018*/ 	.word	0x00000002
        /*0030*/ 	.string	""
        /*0030*/ 	.string	"ptxas"
        /*0030*/ 	.string	"Cuda compilation tools, release 13.0, V13.0.88"
        /*0030*/ 	.string	"Build cuda_13.0.r13.0/compiler.36424714_0"
        /*0030*/ 	.string	"-arch sm_100 -m 64 "



//--------------------- .note.nv.cuinfo           --------------------------
	.section	.note.nv.cuinfo,"",@"SHT_NOTE"
	.sectionflags	@"SHF_NOTE_NV_CUINFO"
        /*0018*/ 	.short	0x0002
        /*001a*/ 	.short	0x0064
        /*001c*/ 	.short	0x0082
	.zero		2


//--------------------- .nv.info                  --------------------------
	.section	.nv.info,"",@"SHT_CUDA_INFO"
	.align	4


	//----- nvinfo : EIATTR_REGCOUNT
	.align		4
        /*0000*/ 	.byte	0x04, 0x2f
        /*0002*/ 	.short	(.L_1 - .L_0)
	.align		4
.L_0:
        /*0004*/ 	.word	index@(_Z22flashAttn2_wmma_kernelPKfS0_S0_Pfiii)
        /*0008*/ 	.word	0x00000036


	//----- nvinfo : EIATTR_FRAME_SIZE
	.align		4
.L_1:
        /*000c*/ 	.byte	0x04, 0x11
        /*000e*/ 	.short	(.L_3 - .L_2)
	.align		4
.L_2:
        /*0010*/ 	.word	index@($__internal_0_$__cuda_sm20_rcp_rn_f32_slowpath)
        /*0014*/ 	.word	0x00000000


	//----- nvinfo : EIATTR_FRAME_SIZE
	.align		4
.L_3:
        /*0018*/ 	.byte	0x04, 0x11
        /*001a*/ 	.short	(.L_5 - .L_4)
	.align		4
.L_4:
        /*001c*/ 	.word	index@(_Z22flashAttn2_wmma_kernelPKfS0_S0_Pfiii)
        /*0020*/ 	.word	0x00000000


	//----- nvinfo : EIATTR_MIN_STACK_SIZE
	.align		4
.L_5:
        /*0024*/ 	.byte	0x04, 0x12
        /*0026*/ 	.short	(.L_7 - .L_6)
	.align		4
.L_6:
        /*0028*/ 	.word	index@(_Z22flashAttn2_wmma_kernelPKfS0_S0_Pfiii)
        /*002c*/ 	.word	0x00000000
.L_7:


//--------------------- .nv.compat                --------------------------
	.section	.nv.compat,"",@"SHT_CUDA_COMPAT_INFO"
	.align	4
        /*0000*/ 	.byte	0x02, 0x09, 0x00, 0x00, 0x02, 0x02, 0x01, 0x00, 0x02, 0x05, 0x05, 0x00, 0x03, 0x07, 0x01, 0x01
        /*0010*/ 	.byte	0x02, 0x03, 0x00, 0x00, 0x02, 0x06, 0x01, 0x00, 0x04, 0x0b, 0x08, 0x00, 0x01, 0x00, 0x00, 0x00
        /*0020*/ 	.byte	0x00, 0x00, 0x00, 0x00


//--------------------- .nv.info._Z22flashAttn2_wmma_kernelPKfS0_S0_Pfiii --------------------------
	.section	.nv.info._Z22flashAttn2_wmma_kernelPKfS0_S0_Pfiii,"",@"SHT_CUDA_INFO"
	.sectionflags	@""
	.align	4


	//----- nvinfo : EIATTR_CUDA_API_VERSION
	.align		4
        /*0000*/ 	.byte	0x04, 0x37
        /*0002*/ 	.short	(.L_9 - .L_8)
.L_8:
        /*0004*/ 	.word	0x00000082


	//----- nvinfo : EIATTR_KPARAM_INFO
	.align		4
.L_9:
        /*0008*/ 	.byte	0x04, 0x17
        /*000a*/ 	.short	(.L_11 - .L_10)
.L_10:
        /*000c*/ 	.word	0x00000000
        /*0010*/ 	.short	0x0006
        /*0012*/ 	.short	0x0028
        /*0014*/ 	.byte	0x00, 0xf0, 0x11, 0x00


	//----- nvinfo : EIATTR_KPARAM_INFO
	.align		4
.L_11:
        /*0018*/ 	.byte	0x04, 0x17
        /*001a*/ 	.short	(.L_13 - .L_12)
.L_12:
        /*001c*/ 	.word	0x00000000
        /*0020*/ 	.short	0x0005
        /*0022*/ 	.short	0x0024
        /*0024*/ 	.byte	0x00, 0xf0, 0x11, 0x00


	//----- nvinfo : EIATTR_KPARAM_INFO
	.align		4
.L_13:
        /*0028*/ 	.byte	0x04, 0x17
        /*002a*/ 	.short	(.L_15 - .L_14)
.L_14:
        /*002c*/ 	.word	0x00000000
        /*0030*/ 	.short	0x0004
        /*0032*/ 	.short	0x0020
        /*0034*/ 	.byte	0x00, 0xf0, 0x11, 0x00


	//----- nvinfo : EIATTR_KPARAM_INFO
	.align		4
.L_15:
        /*0038*/ 	.byte	0x04, 0x17
        /*003a*/ 	.short	(.L_17 - .L_16)
.L_16:
        /*003c*/ 	.word	0x00000000
        /*0040*/ 	.short	0x0003
        /*0042*/ 	.short	0x0018
        /*0044*/ 	.byte	0x00, 0xf5, 0x21, 0x00


	//----- nvinfo : EIATTR_KPARAM_INFO
	.align		4
.L_17:
        /*0048*/ 	.byte	0x04, 0x17
        /*004a*/ 	.short	(.L_19 - .L_18)
.L_18:
        /*004c*/ 	.word	0x00000000
        /*0050*/ 	.short	0x0002
        /*0052*/ 	.short	0x0010
        /*0054*/ 	.byte	0x00, 0xf5, 0x21, 0x00


	//----- nvinfo : EIATTR_KPARAM_INFO
	.align		4
.L_19:
        /*0058*/ 	.byte	0x04, 0x17
        /*005a*/ 	.short	(.L_21 - .L_20)
.L_20:
        /*005c*/ 	.word	0x00000000
        /*0060*/ 	.short	0x0001
        /*0062*/ 	.short	0x0008
        /*0064*/ 	.byte	0x00, 0xf5, 0x21, 0x00


	//----- nvinfo : EIATTR_KPARAM_INFO
	.align		4
.L_21:
        /*0068*/ 	.byte	0x04, 0x17
        /*006a*/ 	.short	(.L_23 - .L_22)
.L_22:
        /*006c*/ 	.word	0x00000000
        /*0070*/ 	.short	0x0000
        /*0072*/ 	.short	0x0000
        /*0074*/ 	.byte	0x00, 0xf5, 0x21, 0x00


	//----- nvinfo : EIATTR_SPARSE_MMA_MASK
	.align		4
.L_23:
        /*0078*/ 	.byte	0x03, 0x50
        /*007a*/ 	.short	0x0000


	//----- nvinfo : EIATTR_WMMA_USED
	.align		4
        /*007c*/ 	.byte	0x01, 0x2b
	.zero		2


	//----- nvinfo : EIATTR_MAXREG_COUNT
	.align		4
        /*0080*/ 	.byte	0x03, 0x1b
        /*0082*/ 	.short	0x00ff


	//----- nvinfo : EIATTR_NUM_BARRIERS
	.align		4
        /*0084*/ 	.byte	0x02, 0x4c
        /*0086*/ 	.byte	0x01
	.zero		1


	//----- nvinfo : EIATTR_MERCURY_ISA_VERSION
	.align		4
        /*0088*/ 	.byte	0x03, 0x5f
        /*008a*/ 	.short	0x0101


	//----- nvinfo : EIATTR_COOP_GROUP_MASK_REGIDS
	.align		4
        /*008c*/ 	.byte	0x04, 0x29
        /*008e*/ 	.short	(.L_25 - .L_24)


	//   ....[0]....
.L_24:
        /*0090*/ 	.word	0xffffffff


	//   ....[1]....
        /*0094*/ 	.word	0xffffffff


	//   ....[2]....
        /*0098*/ 	.word	0xffffffff


	//   ....[3]....
        /*009c*/ 	.word	0xffffffff


	//   ....[4]....
        /*00a0*/ 	.word	0xffffffff


	//   ....[5]....
        /*00a4*/ 	.word	0xffffffff


	//   ....[6]....
        /*00a8*/ 	.word	0xffffffff


	//   ....[7]....
        /*00ac*/ 	.word	0xffffffff


	//   ....[8]....
        /*00b0*/ 	.word	0xffffffff


	//   ....[9]....
        /*00b4*/ 	.word	0xffffffff


	//   ....[10]....
        /*00b8*/ 	.word	0xffffffff


	//   ....[11]....
        /*00bc*/ 	.word	0xffffffff


	//   ....[12]....
        /*00c0*/ 	.word	0xffffffff


	//   ....[13]....
        /*00c4*/ 	.word	0xffffffff


	//   ....[14]....
        /*00c8*/ 	.word	0xffffffff


	//   ....[15]....
        /*00cc*/ 	.word	0xffffffff


	//   ....[16]....
        /*00d0*/ 	.word	0xffffffff


	//   ....[17]....
        /*00d4*/ 	.word	0xffffffff


	//   ....[18]....
        /*00d8*/ 	.word	0xffffffff


	//   ....[19]....
        /*00dc*/ 	.word	0xffffffff


	//   ....[20]....
        /*00e0*/ 	.word	0xffffffff


	//   ....[21]....
        /*00e4*/ 	.word	0xffffffff


	//   ....[22]....
        /*00e8*/ 	.word	0xffffffff


	//   ....[23]....
        /*00ec*/ 	.word	0x05000017


	//   ....[24]....
        /*00f0*/ 	.word	0x05000017


	//   ....[25]....
        /*00f4*/ 	.word	0x05000017


	//   ....[26]....
        /*00f8*/ 	.word	0x05000017


	//   ....[27]....
        /*00fc*/ 	.word	0x05000017


	//   ....[28]....
        /*0100*/ 	.word	0x05000017


	//   ....[29]....
        /*0104*/ 	.word	0x05000017


	//   ....[30]....
        /*0108*/ 	.word	0x05000017


	//   ....[31]....
        /*010c*/ 	.word	0x05000017


	//   ....[32]....
        /*0110*/ 	.word	0x05000017


	//   ....[33]....
        /*0114*/ 	.word	0x05000017


	//   ....[34]....
        /*0118*/ 	.word	0x05000017


	//----- nvinfo : EIATTR_COOP_GROUP_INSTR_OFFSETS
	.align		4
.L_25:
        /*011c*/ 	.byte	0x04, 0x28
        /*011e*/ 	.short	(.L_27 - .L_26)


	//   ....[0]....
.L_26:
        /*0120*/ 	.word	0x00001370


	//   ....[1]....
        /*0124*/ 	.word	0x00001870


	//   ....[2]....
        /*0128*/ 	.word	0x000019d0


	//   ....[3]....
        /*012c*/ 	.word	0x00001cc0


	//   ....[4]....
        /*0130*/ 	.word	0x00001cf0


	//   ....[5]....
        /*0134*/ 	.word	0x00001d20


	//   ....[6]....
        /*0138*/ 	.word	0x00001d50


	//   ....[7]....
        /*013c*/ 	.word	0x00001d90


	//   ....[8]....
        /*0140*/ 	.word	0x00001e40


	//   ....[9]....
        /*0144*/ 	.word	0x00001e60


	//   ....[10]....
        /*0148*/ 	.word	0x00001e80


	//   ....[11]....
        /*014c*/ 	.word	0x00001ea0


	//   ....[12]....
        /*0150*/ 	.word	0x00001ec0


	//   ....[13]....
        /*0154*/ 	.word	0x000021f0


	//   ....[14]....
        /*0158*/ 	.word	0x00002230


	//   ....[15]....
        /*015c*/ 	.word	0x00002250


	//   ....[16]....
        /*0160*/ 	.word	0x00002270


	//   ....[17]....
        /*0164*/ 	.word	0x00002290


	//   ....[18]....
        /*0168*/ 	.word	0x00002340


	//   ....[19]....
        /*016c*/ 	.word	0x00002360


	//   ....[20]....
        /*0170*/ 	.word	0x00002380


	//   ....[21]....
        /*0174*/ 	.word	0x000023a0


	//   ....[22]....
        /*0178*/ 	.word	0x000023c0


	//   ....[23]....
        /*017c*/ 	.word	0x00003cb0


	//   ....[24]....
        /*0180*/ 	.word	0x00003d10


	//   ....[25]....
        /*0184*/ 	.word	0x00003da0


	//   ....[26]....
        /*0188*/ 	.word	0x00003e10


	//   ....[27]....
        /*018c*/ 	.word	0x00003e80


	//   ....[28]....
        /*0190*/ 	.word	0x00003ef0


	//   ....[29]....
        /*0194*/ 	.word	0x00003f60


	//   ....[30]....
        /*0198*/ 	.word	0x00003fe0


	//   ....[31]....
        /*019c*/ 	.word	0x00004050


	//   ....[32]....
        /*01a0*/ 	.word	0x000040c0


	//   ....[33]....
        /*01a4*/ 	.word	0x00004130


	//   ....[34]....
        /*01a8*/ 	.word	0x000041a0


	//----- nvinfo : EIATTR_VRC_CTA_INIT_COUNT
	.align		4
.L_27:
        /*01ac*/ 	.byte	0x02, 0x4a
	.zero		1
	.zero		1


	//----- nvinfo : EIATTR_EXIT_INSTR_OFFSETS
	.align		4
        /*01b0*/ 	.byte	0x04, 0x1c
        /*01b2*/ 	.short	(.L_29 - .L_28)


	//   ....[0]....
.L_28:
        /*01b4*/ 	.word	0x00000510


	//   ....[1]....
        /*01b8*/ 	.word	0x00003c80


	//----- nvinfo : EIATTR_CRS_STACK_SIZE
	.align		4
.L_29:
        /*01bc*/ 	.byte	0x04, 0x1e
        /*01be*/ 	.short	(.L_31 - .L_30)
.L_30:
        /*01c0*/ 	.word	0x00000000


	//----- nvinfo : EIATTR_CBANK_PARAM_SIZE
	.align		4
.L_31:
        /*01c4*/ 	.byte	0x03, 0x19
        /*01c6*/ 	.short	0x002c


	//----- nvinfo : EIATTR_PARAM_CBANK
	.align		4
        /*01c8*/ 	.byte	0x04, 0x0a
        /*01ca*/ 	.short	(.L_33 - .L_32)
	.align		4
.L_32:
        /*01cc*/ 	.word	index@(.nv.constant0._Z22flashAttn2_wmma_kernelPKfS0_S0_Pfiii)
        /*01d0*/ 	.short	0x0380
        /*01d2*/ 	.short	0x002c


	//----- nvinfo : EIATTR_SW_WAR
	.align		4
.L_33:
        /*01d4*/ 	.byte	0x04, 0x36
        /*01d6*/ 	.short	(.L_35 - .L_34)
.L_34:
        /*01d8*/ 	.word	0x00000008
.L_35:


//--------------------- .nv.callgraph             --------------------------
	.section	.nv.callgraph,"",@"SHT_CUDA_CALLGRAPH"
	.align	4
	.sectionentsize	8
	.align		4
        /*0000*/ 	.word	0x00000000
	.align		4
        /*0004*/ 	.word	0xffffffff
	.align		4
        /*0008*/ 	.word	0x00000000
	.align		4
        /*000c*/ 	.word	0xfffffffe
	.align		4
        /*0010*/ 	.word	0x00000000
	.align		4
        /*0014*/ 	.word	0xfffffffd
	.align		4
        /*0018*/ 	.word	0x00000000
	.align		4
        /*001c*/ 	.word	0xfffffffc


//--------------------- .text._Z22flashAttn2_wmma_kernelPKfS0_S0_Pfiii --------------------------
	.section	.text._Z22flashAttn2_wmma_kernelPKfS0_S0_Pfiii,"ax",@progbits
	.align	128
        .global         _Z22flashAttn2_wmma_kernelPKfS0_S0_Pfiii
        .type           _Z22flashAttn2_wmma_kernelPKfS0_S0_Pfiii,@function
        .size           _Z22flashAttn2_wmma_kernelPKfS0_S0_Pfiii,(.L_x_83 - _Z22flashAttn2_wmma_kernelPKfS0_S0_Pfiii)
        .other          _Z22flashAttn2_wmma_kernelPKfS0_S0_Pfiii,@"STO_CUDA_ENTRY STV_DEFAULT"
_Z22flashAttn2_wmma_kernelPKfS0_S0_Pfiii:
.text._Z22flashAttn2_wmma_kernelPKfS0_S0_Pfiii:
[----:B------:R-:W-:Y:S01]  /*0000*/  LDC R1, c[0x0][0x37c] ;  /* 0x0000df00ff017b82 */ /* 0x000fe20000000800 */
[----:B------:R-:W0:Y:S01]  /*0010*/  LDCU UR12, c[0x0][0x3a4] ;  /* 0x00007480ff0c77ac */ /* 0x000e220008000800 */
[----:B------:R-:W1:Y:S06]  /*0020*/  S2R R10, SR_TID.X ;  /* 0x00000000000a7919 */ /* 0x000e6c0000002100 */
[----:B------:R-:W2:Y:S01]  /*0030*/  S2UR UR11, SR_CgaCtaId ;  /* 0x00000000000b79c3 */ /* 0x000ea20000008800 */
[----:B------:R-:W-:Y:S01]  /*0040*/  BSSY.RECONVERGENT B0, `(.L_x_0) ;  /* 0x0000040000007945 */ /* 0x000fe20003800200 */
[----:B------:R-:W3:Y:S01]  /*0050*/  LDCU UR6, c[0x0][0x3a8] ;  /* 0x00007500ff0677ac */ /* 0x000ee20008000800 */
[----:B------:R-:W-:Y:S01]  /*0060*/  UMOV UR4, URZ ;  /* 0x000000ff00047c82 */ /* 0x000fe20008000000 */
[----:B------:R-:W4:Y:S01]  /*0070*/  LDCU.64 UR20, c[0x0][0x358] ;  /* 0x00006b00ff1477ac */ /* 0x000f220008000a00 */
[----:B------:R-:W1:Y:S01]  /*0080*/  LDCU UR23, c[0x0][0x360] ;  /* 0x00006c00ff1777ac */ /* 0x000e620008000800 */
[----:B0-----:R-:W-:-:S04]  /*0090*/  USHF.L.U32 UR14, UR12, 0x2, URZ ;  /* 0x000000020c0e7899 */ /* 0x001fc800080006ff */
[----:B---3--:R-:W-:Y:S02]  /*00a0*/  UIADD3 UR6, UPT, UPT, UR14, -0x1, UR6 ;  /* 0xffffffff0e067890 */ /* 0x008fe4000fffe006 */
[----:B------:R-:W-:-:S04]  /*00b0*/  IMAD.U32 R3, RZ, RZ, UR14 ;  /* 0x0000000eff037e24 */ /* 0x000fc8000f8e00ff */
[----:B------:R-:W-:Y:S01]  /*00c0*/  IMAD.U32 R4, RZ, RZ, UR6 ;  /* 0x00000006ff047e24 */ /* 0x000fe2000f8e00ff */
[-C--:B------:R-:W-:Y:S01]  /*00d0*/  IABS R0, R3.reuse ;  /* 0x0000000300007213 */ /* 0x080fe20000000000 */
[----:B------:R-:W-:Y:S01]  /*00e0*/  ULOP3.LUT UR6, UR6, UR14, URZ, 0x3c, !UPT ;  /* 0x0000000e06067292 */ /* 0x000fe2000f8e3cff */
[----:B------:R-:W-:Y:S02]  /*00f0*/  IABS R5, R3 ;  /* 0x0000000300057213 */ /* 0x000fe40000000000 */
[----:B------:R-:W-:Y:S02]  /*0100*/  R2UR UR9, R0 ;  /* 0x00000000000972ca */ /* 0x000fe400000e0000 */
[----:B------:R-:W-:-:S04]  /*0110*/  IABS R4, R4 ;  /* 0x0000000400047213 */ /* 0x000fc80000000000 */
[----:B------:R-:W-:-:S04]  /*0120*/  MOV R3, R4 ;  /* 0x0000000400037202 */ /* 0x000fc80000000f00 */
[----:B------:R-:W-:-:S03]  /*0130*/  R2UR UR8, R3 ;  /* 0x00000000030872ca */ /* 0x000fc600000e0000 */
[----:B------:R-:W0:Y:S08]  /*0140*/  I2F.RP R0, UR9 ;  /* 0x0000000900007d06 */ /* 0x000e300008209400 */
[----:B0-----:R-:W0:Y:S02]  /*0150*/  MUFU.RCP R0, R0 ;  /* 0x0000000000007308 */ /* 0x001e240000001000 */
[----:B0-----:R-:W-:-:S02]  /*0160*/  VIADD R2, R0, 0xffffffe ;  /* 0x0ffffffe00027836 */ /* 0x001fc40000000000 */
[----:B------:R-:W-:-:S04]  /*0170*/  IMAD.MOV R0, RZ, RZ, -R5 ;  /* 0x000000ffff007224 */ /* 0x000fc800078e0a05 */
[----:B------:R-:W0:Y:S02]  /*0180*/  F2I.FTZ.U32.TRUNC.NTZ R2, R2 ;  /* 0x0000000200027305 */ /* 0x000e24000021f000 */
[----:B0-----:R-:W-:-:S13]  /*0190*/  R2UR UR5, R2 ;  /* 0x00000000020572ca */ /* 0x001fda00000e0000 */
[----:B------:R-:W-:-:S04]  /*01a0*/  UIADD3 UR7, UPT, UPT, URZ, -UR5, URZ ;  /* 0x80000005ff077290 */ /* 0x000fc8000fffe0ff */
[----:B------:R-:W-:-:S04]  /*01b0*/  UIMAD UR7, UR7, UR9, URZ ;  /* 0x00000009070772a4 */ /* 0x000fc8000f8e02ff */
[----:B------:R-:W-:-:S03]  /*01c0*/  UIMAD.WIDE.U32 UR4, UR5, UR7, UR4 ;  /* 0x00000007050472a5 */ /* 0x000fc6000f8e0004 */
[----:B------:R-:W-:Y:S01]  /*01d0*/  R2UR UR7, R0 ;  /* 0x00000000000772ca */ /* 0x000fe200000e0000 */
[----:B------:R-:W-:Y:S01]  /*01e0*/  UIMAD.WIDE.U32 UR4, UR5, UR8, URZ ;  /* 0x00000008050472a5 */ /* 0x000fe2000f8e00ff */
[----:B------:R-:W0:Y:S11]  /*01f0*/  LDC R0, c[0x0][0x3a0] ;  /* 0x0000e800ff007b82 */ /* 0x000e360000000800 */
[----:B------:R-:W-:-:S03]  /*0200*/  UIMAD UR4, UR5, UR7, UR8 ;  /* 0x00000007050472a4 */ /* 0x000fc6000f8e0208 */
[----:B------:R-:W-:Y:S01]  /*0210*/  UMOV UR7, 0x400 ;  /* 0x0000040000077882 */ /* 0x000fe20000000000 */
[----:B------:R-:W-:Y:S01]  /*0220*/  UISETP.GT.U32.AND UP1, UPT, UR9, UR4, UPT ;  /* 0x000000040900728c */ /* 0x000fe2000bf24070 */
[----:B0-----:R-:W-:-:S10]  /*0230*/  ISETP.GE.AND P2, PT, R0, 0x1, PT ;  /* 0x000000010000780c */ /* 0x001fd40003f46270 */
[----:B------:R-:W-:Y:S02]  /*0240*/  @!UP1 UIADD3 UR4, UPT, UPT, UR4, -UR9, URZ ;  /* 0x8000000904049290 */ /* 0x000fe4000fffe0ff */
[----:B------:R-:W-:Y:S02]  /*0250*/  @!UP1 UIADD3 UR5, UPT, UPT, UR5, 0x1, URZ ;  /* 0x0000000105059890 */ /* 0x000fe4000fffe0ff */
[----:B------:R-:W-:Y:S02]  /*0260*/  UISETP.GE.U32.AND UP0, UPT, UR4, UR9, UPT ;  /* 0x000000090400728c */ /* 0x000fe4000bf06070 */
[----:B------:R-:W-:Y:S02]  /*0270*/  UISETP.GE.AND UP1, UPT, UR6, URZ, UPT ;  /* 0x000000ff0600728c */ /* 0x000fe4000bf26270 */
[----:B------:R-:W-:-:S04]  /*0280*/  UIADD3 UR4, UPT, UPT, UR7, 0x80, URZ ;  /* 0x0000008007047890 */ /* 0x000fc8000fffe0ff */
[----:B--2---:R-:W-:-:S03]  /*0290*/  ULEA UR4, UR11, UR4, 0x18 ;  /* 0x000000040b047291 */ /* 0x004fc6000f8ec0ff */
[----:B------:R-:W-:Y:S02]  /*02a0*/  @UP0 UIADD3 UR5, UPT, UPT, UR5, 0x1, URZ ;  /* 0x0000000105050890 */ /* 0x000fe4000fffe0ff */
[----:B------:R-:W-:Y:S02]  /*02b0*/  UISETP.NE.AND UP0, UPT, UR14, URZ, UPT ;  /* 0x000000ff0e00728c */ /* 0x000fe4000bf05270 */
[----:B------:R-:W-:-:S09]  /*02c0*/  @!UP1 UIADD3 UR5, UPT, UPT, -UR5, URZ, URZ ;  /* 0x000000ff05059290 */ /* 0x000fd2000fffe1ff */
[----:B------:R-:W-:-:S04]  /*02d0*/  @!UP0 ULOP3.LUT UR5, URZ, UR14, URZ, 0x33, !UPT ;  /* 0x0000000eff058292 */ /* 0x000fc8000f8e33ff */
[----:B------:R-:W-:-:S04]  /*02e0*/  UISETP.LT.AND UP0, UPT, UR5, 0x1, UPT ;  /* 0x000000010500788c */ /* 0x000fc8000bf01270 */
[----:B------:R-:W-:-:S04]  /*02f0*/  USEL UR8, UR5, 0x1, !UP0 ;  /* 0x0000000105087887 */ /* 0x000fc8000c000000 */
[----:B------:R-:W-:Y:S02]  /*0300*/  UISETP.LT.AND UP0, UPT, UR8, UR12, UPT ;  /* 0x0000000c0800728c */ /* 0x000fe4000bf01270 */
[----:B------:R-:W-:Y:S02]  /*0310*/  UIMAD UR17, UR8, UR12, URZ ;  /* 0x0000000c081172a4 */ /* 0x000fe4000f8e02ff */
[----:B------:R-:W-:Y:S02]  /*0320*/  USEL UR16, UR8, UR12, UP0 ;  /* 0x0000000c08107287 */ /* 0x000fe40008000000 */
[----:B------:R-:W-:Y:S02]  /*0330*/  ULEA UR18, UR17, 0xf, 0x2 ;  /* 0x0000000f11127891 */ /* 0x000fe4000f8e10ff */
[----:B------:R-:W-:Y:S02]  /*0340*/  ULEA UR5, UR16, 0xf, 0x2 ;  /* 0x0000000f10057891 */ /* 0x000fe4000f8e10ff */
[----:B-1----:R-:W-:Y:S01]  /*0350*/  ISETP.GE.AND P0, PT, R10, UR16, PT ;  /* 0x000000100a007c0c */ /* 0x002fe2000bf06270 */
[----:B------:R-:W-:-:S02]  /*0360*/  ULOP3.LUT UR9, UR18, 0xfffffff0, URZ, 0xc0, !UPT ;  /* 0xfffffff012097892 */ /* 0x000fc4000f8ec0ff */
[----:B------:R-:W-:Y:S02]  /*0370*/  UIMAD UR10, UR16, UR12, URZ ;  /* 0x0000000c100a72a4 */ /* 0x000fe4000f8e02ff */
[----:B------:R-:W-:Y:S02]  /*0380*/  UIADD3 UR9, UPT, UPT, UR9, UR4, URZ ;  /* 0x0000000409097290 */ /* 0x000fe4000fffe0ff */
[----:B------:R-:W-:Y:S02]  /*0390*/  ULOP3.LUT UR5, UR5, 0xfffffff0, URZ, 0xc0, !UPT ;  /* 0xfffffff005057892 */ /* 0x000fe4000f8ec0ff */
[----:B------:R-:W-:-:S04]  /*03a0*/  ISETP.GE.AND P1, PT, R10, UR10, PT ;  /* 0x0000000a0a007c0c */ /* 0x000fc8000bf26270 */
[----:B----4-:R-:W-:Y:S09]  /*03b0*/  @P0 BRA `(.L_x_1) ;  /* 0x0000000000200947 */ /* 0x010ff20003800000 */
[----:B------:R-:W-:Y:S02]  /*03c0*/  IMAD.MOV.U32 R0, RZ, RZ, R10 ;  /* 0x000000ffff007224 */ /* 0x000fe400078e000a */
[----:B------:R-:W-:-:S07]  /*03d0*/  IMAD.MOV.U32 R3, RZ, RZ, -0x800000 ;  /* 0xff800000ff037424 */ /* 0x000fce00078e00ff */
.L_x_2:
[C---:B------:R-:W-:Y:S02]  /*03e0*/  LEA R2, R0.reuse, UR9, 0x2 ;  /* 0x0000000900027c11 */ /* 0x040fe4000f8e10ff */
[----:B------:R-:W-:-:S03]  /*03f0*/  IADD3 R0, PT, PT, R0, UR23, RZ ;  /* 0x0000001700007c10 */ /* 0x000fc6000fffe0ff */
[----:B------:R0:W-:Y:S01]  /*0400*/  STS [R2], R3 ;  /* 0x0000000302007388 */ /* 0x0001e20000000800 */
[----:B------:R-:W-:-:S03]  /*0410*/  ISETP.GE.AND P0, PT, R0, UR16, PT ;  /* 0x0000001000007c0c */ /* 0x000fc6000bf06270 */
[----:B------:R0:W-:Y:S10]  /*0420*/  STS [R2+UR5], RZ ;  /* 0x000000ff02007988 */ /* 0x0001f40008000805 */
[----:B0-----:R-:W-:Y:S05]  /*0430*/  @!P0 BRA `(.L_x_2) ;  /* 0xfffffffc00e88947 */ /* 0x001fea000383ffff */
.L_x_1:
[----:B------:R-:W-:Y:S05]  /*0440*/  BSYNC.RECONVERGENT B0 ;  /* 0x0000000000007941 */ /* 0x000fea0003800200 */
.L_x_0:
[----:B------:R-:W-:Y:S01]  /*0450*/  UIADD3 UR4, UPT, UPT, UR9, UR5, URZ ;  /* 0x0000000509047290 */ /* 0x000fe2000fffe0ff */
[----:B------:R-:W-:Y:S03]  /*0460*/  BSSY.RECONVERGENT B0, `(.L_x_3) ;  /* 0x0000009000007945 */ /* 0x000fe60003800200 */
[----:B------:R-:W-:Y:S01]  /*0470*/  UIADD3 UR6, UPT, UPT, UR5, UR4, URZ ;  /* 0x0000000405067290 */ /* 0x000fe2000fffe0ff */
[----:B------:R-:W-:Y:S11]  /*0480*/  @P1 BRA `(.L_x_4) ;  /* 0x0000000000181947 */ /* 0x000ff60003800000 */
[----:B------:R-:W-:-:S07]  /*0490*/  IMAD.MOV.U32 R0, RZ, RZ, R10 ;  /* 0x000000ffff007224 */ /* 0x000fce00078e000a */
.L_x_5:
[C---:B------:R-:W-:Y:S01]  /*04a0*/  LEA R2, R0.reuse, UR6, 0x2 ;  /* 0x0000000600027c11 */ /* 0x040fe2000f8e10ff */
[----:B------:R-:W-:-:S04]  /*04b0*/  VIADD R0, R0, UR23 ;  /* 0x0000001700007c36 */ /* 0x000fc80008000000 */
[----:B------:R0:W-:Y:S01]  /*04c0*/  STS [R2], RZ ;  /* 0x000000ff02007388 */ /* 0x0001e20000000800 */
[----:B------:R-:W-:-:S13]  /*04d0*/  ISETP.GE.AND P0, PT, R0, UR10, PT ;  /* 0x0000000a00007c0c */ /* 0x000fda000bf06270 */
[----:B0-----:R-:W-:Y:S05]  /*04e0*/  @!P0 BRA `(.L_x_5) ;  /* 0xfffffffc00ec8947 */ /* 0x001fea000383ffff */
.L_x_4:
[----:B------:R-:W-:Y:S05]  /*04f0*/  BSYNC.RECONVERGENT B0 ;  /* 0x0000000000007941 */ /* 0x000fea0003800200 */
.L_x_3:
[----:B------:R-:W-:Y:S06]  /*0500*/  BAR.SYNC.DEFER_BLOCKING 0x0 ;  /* 0x0000000000007b1d */ /* 0x000fec0000010000 */
[----:B------:R-:W-:Y:S05]  /*0510*/  @!P2 EXIT ;  /* 0x000000000000a94d */ /* 0x000fea0003800000 */
[C---:B------:R-:W-:Y:S01]  /*0520*/  LOP3.LUT R8, R10.reuse, 0x1f, RZ, 0xc0, !PT ;  /* 0x0000001f0a087812 */ /* 0x040fe200078ec0ff */
[----:B------:R-:W-:Y:S01]  /*0530*/  UIMAD UR5, UR17, -0x2, UR18 ;  /* 0xfffffffe110578a4 */ /* 0x000fe2000f8e0212 */
[----:B------:R-:W-:Y:S01]  /*0540*/  IMAD.SHL.U32 R2, R10, 0x2, RZ ;  /* 0x000000020a027824 */ /* 0x000fe200078e00ff */
[----:B------:R-:W-:Y:S01]  /*0550*/  UIMAD UR4, UR14, UR16, 0xf ;  /* 0x0000000f0e0474a4 */ /* 0x000fe2000f8e0210 */
[C---:B------:R-:W-:Y:S01]  /*0560*/  LOP3.LUT R4, R8.reuse, 0x20, RZ, 0xfc, !PT ;  /* 0x0000002008047812 */ /* 0x040fe200078efcff */
[----:B------:R-:W-:Y:S01]  /*0570*/  ULOP3.LUT UR5, UR5, 0xfffffff0, URZ, 0xc0, !UPT ;  /* 0xfffffff005057892 */ /* 0x000fe2000f8ec0ff */
[C---:B------:R-:W-:Y:S01]  /*0580*/  LOP3.LUT R3, R8.reuse, 0x40, RZ, 0xfc, !PT ;  /* 0x0000004008037812 */ /* 0x040fe200078efcff */
[----:B------:R-:W-:Y:S01]  /*0590*/  ULOP3.LUT UR4, UR4, 0xfffffff0, URZ, 0xc0, !UPT ;  /* 0xfffffff004047892 */ /* 0x000fe2000f8ec0ff */
[----:B------:R-:W-:Y:S01]  /*05a0*/  LOP3.LUT R0, R8, 0x60, RZ, 0xfc, !PT ;  /* 0x0000006008007812 */ /* 0x000fe200078efcff */
[----:B------:R-:W-:Y:S01]  /*05b0*/  ULEA UR15, UR11, UR7, 0x18 ;  /* 0x000000070b0f7291 */ /* 0x000fe2000f8ec0ff */
[----:B------:R-:W-:Y:S01]  /*05c0*/  SHF.R.U32.HI R4, RZ, 0x4, R4 ;  /* 0x00000004ff047819 */ /* 0x000fe20000011604 */
[----:B------:R-:W-:Y:S01]  /*05d0*/  UIADD3 UR10, UPT, UPT, UR6, UR4, URZ ;  /* 0x00000004060a7290 */ /* 0x000fe2000fffe0ff */
[----:B------:R-:W-:Y:S01]  /*05e0*/  SHF.R.U32.HI R6, RZ, 0x4, R8 ;  /* 0x00000004ff067819 */ /* 0x000fe20000011608 */
[----:B------:R-:W-:Y:S01]  /*05f0*/  USHF.R.U32.HI UR13, URZ, 0x5, UR23 ;  /* 0x00000005ff0d7899 */ /* 0x000fe20008011617 */
[----:B------:R-:W-:Y:S01]  /*0600*/  SHF.R.U32.HI R3, RZ, 0x4, R3 ;  /* 0x00000004ff037819 */ /* 0x000fe20000011603 */
[----:B------:R-:W-:Y:S01]  /*0610*/  UIADD3 UR11, UPT, UPT, UR10, UR5, URZ ;  /* 0x000000050a0b7290 */ /* 0x000fe2000fffe0ff */
[----:B------:R-:W-:Y:S01]  /*0620*/  SHF.R.U32.HI R0, RZ, 0x4, R0 ;  /* 0x00000004ff007819 */ /* 0x000fe20000011600 */
[----:B------:R-:W-:Y:S01]  /*0630*/  ULOP3.LUT UR24, UR23, 0x7e0, URZ, 0xc0, !UPT ;  /* 0x000007e017187892 */ /* 0x000fe2000f8ec0ff */
[----:B------:R-:W-:Y:S01]  /*0640*/  LOP3.LUT R5, R2, 0x1e, RZ, 0xc0, !PT ;  /* 0x0000001e02057812 */ /* 0x000fe200078ec0ff */
[----:B------:R-:W0:Y:S01]  /*0650*/  LDCU UR25, c[0x0][0x3a0] ;  /* 0x00007400ff1977ac */ /* 0x000e220008000800 */
[----:B------:R-:W-:-:S02]  /*0660*/  LEA R4, R4, UR5, 0x5 ;  /* 0x0000000504047c11 */ /* 0x000fc4000f8e28ff */
[----:B------:R-:W-:Y:S01]  /*0670*/  LEA R2, R3, UR5, 0x5 ;  /* 0x0000000503027c11 */ /* 0x000fe2000f8e28ff */
[----:B------:R-:W-:Y:S01]  /*0680*/  USHF.R.S32.HI UR12, URZ, 0x1f, UR12 ;  /* 0x0000001fff0c7899 */ /* 0x000fe2000801140c */
[----:B------:R-:W-:Y:S01]  /*0690*/  LEA R6, R6, UR5, 0x5 ;  /* 0x0000000506067c11 */ /* 0x000fe2000f8e28ff */
[C---:B------:R-:W-:Y:S01]  /*06a0*/  IMAD.IADD R3, R5.reuse, 0x1, R4 ;  /* 0x0000000105037824 */ /* 0x040fe200078e0204 */
[----:B------:R-:W-:Y:S01]  /*06b0*/  LEA R0, R0, UR5, 0x5 ;  /* 0x0000000500007c11 */ /* 0x000fe2000f8e28ff */
[C---:B------:R-:W-:Y:S01]  /*06c0*/  IMAD.IADD R2, R5.reuse, 0x1, R2 ;  /* 0x0000000105027824 */ /* 0x040fe200078e0202 */
[----:B------:R-:W-:Y:S01]  /*06d0*/  SHF.L.U32 R7, R10, 0x4, RZ ;  /* 0x000000040a077819 */ /* 0x000fe200000006ff */
[----:B------:R-:W-:Y:S01]  /*06e0*/  IMAD.IADD R4, R5, 0x1, R6 ;  /* 0x0000000105047824 */ /* 0x000fe200078e0206 */
[----:B------:R-:W-:Y:S01]  /*06f0*/  IADD3 R0, PT, PT, R0, R5, RZ ;  /* 0x0000000500007210 */ /* 0x000fe20007ffe0ff */
[----:B------:R-:W-:Y:S01]  /*0700*/  ULEA UR13, UR13, UR11, 0xa ;  /* 0x0000000b0d0d7291 */ /* 0x000fe2000f8e50ff */
[----:B------:R-:W-:Y:S01]  /*0710*/  LOP3.LUT R5, R10, 0x3e0, RZ, 0xc0, !PT ;  /* 0x000003e00a057812 */ /* 0x000fe200078ec0ff */
[----:B------:R-:W-:Y:S01]  /*0720*/  UMOV UR4, URZ ;  /* 0x000000ff00047c82 */ /* 0x000fe20008000000 */
[----:B------:R-:W-:-:S02]  /*0730*/  SHF.R.U32.HI R6, RZ, 0x5, R10 ;  /* 0x00000005ff067819 */ /* 0x000fc4000001160a */
[----:B------:R-:W-:Y:S02]  /*0740*/  LOP3.LUT R5, R5, 0x1f, R10, 0xf8, !PT ;  /* 0x0000001f05057812 */ /* 0x000fe400078ef80a */
[----:B------:R-:W-:Y:S02]  /*0750*/  LEA R6, R6, UR15, 0x2 ;  /* 0x0000000f06067c11 */ /* 0x000fe4000f8e10ff */
[----:B------:R-:W-:Y:S02]  /*0760*/  LOP3.LUT R7, R7, 0xf0, RZ, 0xc0, !PT ;  /* 0x000000f007077812 */ /* 0x000fe400078ec0ff */
[----:B0-----:R-:W-:-:S07]  /*0770*/  LEA R8, R8, UR15, 0x2 ;  /* 0x0000000f08087c11 */ /* 0x001fce000f8e10ff */
.L_x_60:
[----:B0-----:R-:W0:Y:S01]  /*0780*/  LDCU.64 UR6, c[0x0][0x3a0] ;  /* 0x00007400ff0677ac */ /* 0x001e220008000a00 */
[----:B-1----:R-:W1:Y:S01]  /*0790*/  S2R R9, SR_TID.X ;  /* 0x0000000000097919 */ /* 0x002e620000002100 */
[----:B------:R-:W-:Y:S01]  /*07a0*/  IMAD R10, RZ, RZ, -UR4 ;  /* 0x80000004ff0a7e24 */ /* 0x000fe2000f8e02ff */
[----:B------:R-:W-:Y:S01]  /*07b0*/  BSSY.RECONVERGENT B0, `(.L_x_6) ;  /* 0x0000029000007945 */ /* 0x000fe20003800200 */
[----:B--2---:R-:W2:Y:S01]  /*07c0*/  LDCU.64 UR14, c[0x0][0x388] ;  /* 0x00007100ff0e77ac */ /* 0x004ea20008000a00 */
[----:B---3--:R-:W3:Y:S01]  /*07d0*/  LDCU.64 UR16, c[0x0][0x390] ;  /* 0x00007200ff1077ac */ /* 0x008ee20008000a00 */
[----:B0-----:R-:W-:-:S05]  /*07e0*/  IMAD.U32 R11, RZ, RZ, UR6 ;  /* 0x00000006ff0b7e24 */ /* 0x001fca000f8e00ff */
[----:B------:R-:W-:-:S05]  /*07f0*/  VIADDMNMX R10, R10, R11, UR8, PT ;  /* 0x000000080a0a7e46 */ /* 0x000fca000b80010b */
[----:B------:R-:W-:-:S05]  /*0800*/  IMAD R16, R10, UR7, RZ ;  /* 0x000000070a107c24 */ /* 0x000fca000f8e02ff */
[----:B-1----:R-:W-:-:S13]  /*0810*/  ISETP.GE.AND P0, PT, R9, R16, PT ;  /* 0x000000100900720c */ /* 0x002fda0003f06270 */
[----:B--234-:R-:W-:Y:S05]  /*0820*/  @P0 BRA `(.L_x_7) ;  /* 0x0000000000840947 */ /* 0x01cfea0003800000 */
[----:B------:R-:W0:Y:S01]  /*0830*/  S2R R13, SR_CgaCtaId ;  /* 0x00000000000d7919 */ /* 0x000e220000008800 */
[----:B------:R-:W-:Y:S01]  /*0840*/  MOV R10, 0x400 ;  /* 0x00000400000a7802 */ /* 0x000fe20000000f00 */
[----:B------:R-:W-:Y:S01]  /*0850*/  IMAD.U32 R11, RZ, RZ, UR7 ;  /* 0x00000007ff0b7e24 */ /* 0x000fe2000f8e00ff */
[----:B------:R-:W-:Y:S01]  /*0860*/  BSSY.RECONVERGENT B1, `(.L_x_8) ;  /* 0x0000011000017945 */ /* 0x000fe20003800200 */
[----:B------:R-:W-:Y:S01]  /*0870*/  IMAD.U32 R17, RZ, RZ, UR4 ;  /* 0x00000004ff117e24 */ /* 0x000fe2000f8e00ff */
[----:B------:R-:W-:Y:S01]  /*0880*/  IADD3 R12, PT, PT, R10, 0x80, RZ ;  /* 0x000000800a0c7810 */ /* 0x000fe20007ffe0ff */
[----:B------:R-:W-:-:S04]  /*0890*/  IMAD.WIDE.U32 R10, R11, UR4, RZ ;  /* 0x000000040b0a7c25 */ /* 0x000fc8000f8e00ff */
[----:B------:R-:W-:Y:S02]  /*08a0*/  IMAD.MOV.U32 R15, RZ, RZ, R9 ;  /* 0x000000ffff0f7224 */ /* 0x000fe400078e0009 */
[----:B------:R-:W-:Y:S01]  /*08b0*/  IMAD R18, R17, UR12, R11 ;  /* 0x0000000c11127c24 */ /* 0x000fe2000f8e020b */
[----:B0-----:R-:W-:-:S07]  /*08c0*/  LEA R20, R13, R12, 0x18 ;  /* 0x0000000c0d147211 */ /* 0x001fce00078ec0ff */
.L_x_9:
[----:B------:R-:W-:-:S04]  /*08d0*/  IADD3 R13, P0, PT, R15, R10, RZ ;  /* 0x0000000a0f0d7210 */ /* 0x000fc80007f1e0ff */
[----:B------:R-:W-:Y:S02]  /*08e0*/  LEA.HI.X.SX32 R14, R15, R18, 0x1, P0 ;  /* 0x000000120f0e7211 */ /* 0x000fe400000f0eff */
[----:B0-----:R-:W-:-:S04]  /*08f0*/  LEA R12, P0, R13, UR14, 0x2 ;  /* 0x0000000e0d0c7c11 */ /* 0x001fc8000f8010ff */
[----:B------:R-:W-:-:S05]  /*0900*/  LEA.HI.X R13, R13, UR15, R14, 0x2, P0 ;  /* 0x0000000f0d0d7c11 */ /* 0x000fca00080f140e */
[----:B------:R-:W2:Y:S01]  /*0910*/  LDG.E.CONSTANT R12, desc[UR20][R12.64] ;  /* 0x000000140c0c7981 */ /* 0x000ea2000c1e9900 */
[C---:B------:R-:W-:Y:S01]  /*0920*/  IMAD R17, R15.reuse, 0x4, R20 ;  /* 0x000000040f117824 */ /* 0x040fe200078e0214 */
[----:B------:R-:W-:-:S04]  /*0930*/  IADD3 R15, PT, PT, R15, UR23, RZ ;  /* 0x000000170f0f7c10 */ /* 0x000fc8000fffe0ff */
[----:B------:R-:W-:Y:S01]  /*0940*/  ISETP.GE.AND P0, PT, R15, R16, PT ;  /* 0x000000100f00720c */ /* 0x000fe20003f06270 */
[----:B--2---:R0:W-:-:S12]  /*0950*/  STS [R17], R12 ;  /* 0x0000000c11007388 */ /* 0x0041d80000000800 */
[----:B------:R-:W-:Y:S05]  /*0960*/  @!P0 BRA `(.L_x_9) ;  /* 0xfffffffc00d88947 */ /* 0x000fea000383ffff */
[----:B------:R-:W-:Y:S05]  /*0970*/  BSYNC.RECONVERGENT B1 ;  /* 0x0000000000017941 */ /* 0x000fea0003800200 */
.L_x_8:
[----:B------:R-:W-:-:S07]  /*0980*/  IMAD.MOV.U32 R15, RZ, RZ, R9 ;  /* 0x000000ffff0f7224 */ /* 0x000fce00078e0009 */
.L_x_10:
[----:B-1----:R-:W-:-:S04]  /*0990*/  IADD3 R13, P0, PT, R15, R10, RZ ;  /* 0x0000000a0f0d7210 */ /* 0x002fc80007f1e0ff */
[----:B------:R-:W-:Y:S02]  /*09a0*/  LEA.HI.X.SX32 R14, R15, R18, 0x1, P0 ;  /* 0x000000120f0e7211 */ /* 0x000fe400000f0eff */
[----:B0-----:R-:W-:-:S04]  /*09b0*/  LEA R12, P0, R13, UR16, 0x2 ;  /* 0x000000100d0c7c11 */ /* 0x001fc8000f8010ff */
[----:B------:R-:W-:-:S05]  /*09c0*/  LEA.HI.X R13, R13, UR17, R14, 0x2, P0 ;  /* 0x000000110d0d7c11 */ /* 0x000fca00080f140e */
[----:B------:R-:W2:Y:S01]  /*09d0*/  LDG.E.CONSTANT R12, desc[UR20][R12.64] ;  /* 0x000000140c0c7981 */ /* 0x000ea2000c1e9900 */
[C---:B------:R-:W-:Y:S01]  /*09e0*/  LEA R14, R15.reuse, UR10, 0x1 ;  /* 0x0000000a0f0e7c11 */ /* 0x040fe2000f8e08ff */
[----:B------:R-:W-:-:S05]  /*09f0*/  VIADD R15, R15, UR23 ;  /* 0x000000170f0f7c36 */ /* 0x000fca0008000000 */
[----:B------:R-:W-:Y:S02]  /*0a00*/  ISETP.GE.AND P0, PT, R15, R16, PT ;  /* 0x000000100f00720c */ /* 0x000fe40003f06270 */
[----:B--2---:R-:W-:-:S05]  /*0a10*/  F2FP.F16.F32.PACK_AB R13, RZ, R12 ;  /* 0x0000000cff0d723e */ /* 0x004fca00000000ff */
[----:B------:R1:W-:Y:S06]  /*0a20*/  STS.U16 [R14], R13 ;  /* 0x0000000d0e007388 */ /* 0x0003ec0000000400 */
[----:B------:R-:W-:Y:S05]  /*0a30*/  @!P0 BRA `(.L_x_10) ;  /* 0xfffffffc00d48947 */ /* 0x000fea000383ffff */
.L_x_7:
[----:B------:R-:W-:Y:S05]  /*0a40*/  BSYNC.RECONVERGENT B0 ;  /* 0x0000000000007941 */ /* 0x000fea0003800200 */
.L_x_6:
[----:B------:R-:W-:Y:S01]  /*0a50*/  BAR.SYNC.DEFER_BLOCKING 0x0 ;  /* 0x0000000000007b1d */ /* 0x000fe20000010000 */
[----:B------:R-:W-:-:S09]  /*0a60*/  UISETP.GE.AND UP0, UPT, UR7, 0x1, UPT ;  /* 0x000000010700788c */ /* 0x000fd2000bf06270 */
[----:B------:R-:W-:Y:S05]  /*0a70*/  BRA.U !UP0, `(.L_x_11) ;  /* 0x00000031086c7547 */ /* 0x000fea000b800000 */
[----:B------:R-:W0:Y:S01]  /*0a80*/  LDCU UR14, c[0x0][0x3a4] ;  /* 0x00007480ff0e77ac */ /* 0x000e220008000800 */
[----:B------:R-:W2:Y:S01]  /*0a90*/  S2UR UR15, SR_CTAID.Y ;  /* 0x00000000000f79c3 */ /* 0x000ea20000002600 */
[----:B0-----:R-:W-:-:S04]  /*0aa0*/  UISETP.LT.AND UP0, UPT, UR8, UR14, UPT ;  /* 0x0000000e0800728c */ /* 0x001fc8000bf01270 */
[----:B------:R-:W-:-:S04]  /*0ab0*/  USEL UR14, UR8, UR14, UP0 ;  /* 0x0000000e080e7287 */ /* 0x000fc80008000000 */
[----:B------:R-:W-:-:S04]  /*0ac0*/  UIADD3 UR5, UPT, UPT, -UR14, URZ, URZ ;  /* 0x000000ff0e057290 */ /* 0x000fc8000fffe1ff */
[----:B--2---:R-:W-:-:S03]  /*0ad0*/  UIMAD UR15, UR15, UR5, UR6 ;  /* 0x000000050f0f72a4 */ /* 0x004fc6000f8e0206 */
[----:B------:R-:W-:-:S09]  /*0ae0*/  UMOV UR5, URZ ;  /* 0x000000ff00057c82 */ /* 0x000fd20008000000 */
.L_x_59:
[----:B0-----:R-:W0:Y:S01]  /*0af0*/  S2UR UR7, SR_CTAID.Y ;  /* 0x00000000000779c3 */ /* 0x001e220000002600 */
[----:B--2---:R-:W2:Y:S01]  /*0b00*/  LDCU UR17, c[0x0][0x3a0] ;  /* 0x00007400ff1177ac */ /* 0x004ea20008000800 */
[----:B0-----:R-:W-:-:S04]  /*0b10*/  UIMAD UR7, UR14, UR7, URZ ;  /* 0x000000070e0772a4 */ /* 0x001fc8000f8e02ff */
[----:B------:R-:W-:-:S04]  /*0b20*/  UIADD3 UR6, UPT, UPT, UR7, UR5, URZ ;  /* 0x0000000507067290 */ /* 0x000fc8000fffe0ff */
[----:B--2---:R-:W-:-:S09]  /*0b30*/  UISETP.GE.AND UP0, UPT, UR6, UR17, UPT ;  /* 0x000000110600728c */ /* 0x004fd2000bf06270 */
[----:B-1-34-:R-:W-:Y:S05]  /*0b40*/  BRA.U UP0, `(.L_x_11) ;  /* 0x0000003100387547 */ /* 0x01afea000b800000 */
[----:B------:R-:W-:Y:S02]  /*0b50*/  UIADD3 UR16, UPT, UPT, -UR6, UR17, URZ ;  /* 0x0000001106107290 */ /* 0x000fe4000fffe1ff */
[----:B------:R-:W-:Y:S02]  /*0b60*/  UIADD3 UR6, UPT, UPT, -UR4, UR17, URZ ;  /* 0x0000001104067290 */ /* 0x000fe4000fffe1ff */
[----:B------:R-:W-:-:S04]  /*0b70*/  UISETP.LT.AND UP0, UPT, UR16, 0x10, UPT ;  /* 0x000000101000788c */ /* 0x000fc8000bf01270 */
[----:B------:R-:W-:Y:S02]  /*0b80*/  USEL UR27, UR16, 0x10, UP0 ;  /* 0x00000010101b7887 */ /* 0x000fe40008000000 */
[----:B------:R-:W-:-:S09]  /*0b90*/  UISETP.GE.AND UP0, UPT, UR6, 0x1, UPT ;  /* 0x000000010600788c */ /* 0x000fd2000bf06270 */
[----:B------:R-:W-:Y:S05]  /*0ba0*/  BRA.U !UP0, `(.L_x_12) ;  /* 0x0000002508e47547 */ /* 0x000fea000b800000 */
[----:B------:R-:W-:Y:S01]  /*0bb0*/  LOP3.LUT R10, R9, 0x1f, RZ, 0xc0, !PT ;  /* 0x0000001f090a7812 */ /* 0x000fe200078ec0ff */
[----:B------:R-:W-:Y:S01]  /*0bc0*/  IMAD.U32 R34, RZ, RZ, UR7 ;  /* 0x00000007ff227e24 */ /* 0x000fe2000f8e00ff */
[----:B------:R-:W-:Y:S02]  /*0bd0*/  UISETP.LT.AND UP0, UPT, UR8, UR25, UPT ;  /* 0x000000190800728c */ /* 0x000fe4000bf01270 */
[C---:B------:R-:W-:Y:S01]  /*0be0*/  LOP3.LUT R28, R10.reuse, 0x60, RZ, 0xfc, !PT ;  /* 0x000000600a1c7812 */ /* 0x040fe200078efcff */
[----:B------:R-:W-:Y:S01]  /*0bf0*/  UMOV UR6, URZ ;  /* 0x000000ff00067c82 */ /* 0x000fe20008000000 */
[C---:B------:R-:W-:Y:S01]  /*0c00*/  LOP3.LUT R29, R10.reuse, 0x40, RZ, 0xfc, !PT ;  /* 0x000000400a1d7812 */ /* 0x040fe200078efcff */
[----:B------:R-:W-:Y:S01]  /*0c10*/  USEL UR26, UR8, UR25, UP0 ;  /* 0x00000019081a7287 */ /* 0x000fe20008000000 */
[----:B------:R-:W-:Y:S02]  /*0c20*/  LOP3.LUT R30, R10, 0x20, RZ, 0xfc, !PT ;  /* 0x000000200a1e7812 */ /* 0x000fe400078efcff */
[----:B------:R-:W-:-:S02]  /*0c30*/  SHF.R.U32.HI R11, RZ, 0x4, R10 ;  /* 0x00000004ff0b7819 */ /* 0x000fc4000001160a */
[----:B------:R-:W-:Y:S02]  /*0c40*/  SHF.R.U32.HI R28, RZ, 0x4, R28 ;  /* 0x00000004ff1c7819 */ /* 0x000fe4000001161c */
[----:B------:R-:W-:Y:S02]  /*0c50*/  SHF.R.U32.HI R29, RZ, 0x4, R29 ;  /* 0x00000004ff1d7819 */ /* 0x000fe4000001161d */
[----:B------:R-:W-:Y:S02]  /*0c60*/  SHF.R.U32.HI R30, RZ, 0x4, R30 ;  /* 0x00000004ff1e7819 */ /* 0x000fe4000001161e */
[--C-:B------:R-:W-:Y:S02]  /*0c70*/  IADD3 R31, PT, PT, R11, UR5, R34.reuse ;  /* 0x000000050b1f7c10 */ /* 0x100fe4000fffe022 */
[--C-:B------:R-:W-:Y:S02]  /*0c80*/  IADD3 R32, PT, PT, R28, UR5, R34.reuse ;  /* 0x000000051c207c10 */ /* 0x100fe4000fffe022 */
[----:B------:R-:W-:-:S02]  /*0c90*/  IADD3 R33, PT, PT, R29, UR5, R34 ;  /* 0x000000051d217c10 */ /* 0x000fc4000fffe022 */
[----:B------:R-:W-:-:S07]  /*0ca0*/  IADD3 R34, PT, PT, R30, UR5, R34 ;  /* 0x000000051e227c10 */ /* 0x000fce000fffe022 */
.L_x_45:
[----:B------:R-:W1:Y:S01]  /*0cb0*/  LDCU UR7, c[0x0][0x3a0] ;  /* 0x00007400ff0777ac */ /* 0x000e620008000800 */
[----:B------:R-:W-:Y:S02]  /*0cc0*/  IADD3 R12, PT, PT, RZ, -UR4, RZ ;  /* 0x80000004ff0c7c10 */ /* 0x000fe4000fffe0ff */
[----:B------:R-:W-:Y:S01]  /*0cd0*/  ISETP.GT.U32.AND P0, PT, R9, 0x1f, PT ;  /* 0x0000001f0900780c */ /* 0x000fe20003f04070 */
[----:B------:R-:W-:Y:S01]  /*0ce0*/  UISETP.LT.AND UP0, UPT, UR26, 0x10, UPT ;  /* 0x000000101a00788c */ /* 0x000fe2000bf01270 */
[----:B0-----:R-:W0:Y:S01]  /*0cf0*/  LDCU UR22, c[0x0][0x3a4] ;  /* 0x00007480ff1677ac */ /* 0x001e220008000800 */
[----:B-1----:R-:W-:Y:S02]  /*0d00*/  IMAD.U32 R13, RZ, RZ, UR7 ;  /* 0x00000007ff0d7e24 */ /* 0x002fe4000f8e00ff */
[----:B------:R-:W-:-:S03]  /*0d10*/  USEL UR7, UR26, 0x10, UP0 ;  /* 0x000000101a077887 */ /* 0x000fc60008000000 */
[----:B------:R-:W-:Y:S01]  /*0d20*/  VIADDMNMX R12, R12, R13, UR8, PT ;  /* 0x000000080c0c7e46 */ /* 0x000fe2000b80010d */
[----:B------:R-:W-:-:S03]  /*0d30*/  UISETP.LT.AND UP0, UPT, UR7, 0x1, UPT ;  /* 0x000000010700788c */ /* 0x000fc6000bf01270 */
[----:B------:R-:W-:Y:S01]  /*0d40*/  R2UR UR18, R12 ;  /* 0x000000000c1272ca */ /* 0x000fe200000e0000 */
[----:B------:R-:W-:-:S12]  /*0d50*/  USEL UR17, UR7, 0x1, !UP0 ;  /* 0x0000000107117887 */ /* 0x000fd8000c000000 */
[----:B------:R-:W-:-:S04]  /*0d60*/  UIADD3 UR18, UPT, UPT, UR18, -UR6, URZ ;  /* 0x8000000612127290 */ /* 0x000fc8000fffe0ff */
[----:B------:R-:W-:-:S04]  /*0d70*/  UISETP.LT.AND UP1, UPT, UR18, 0x10, UPT ;  /* 0x000000101200788c */ /* 0x000fc8000bf21270 */
[----:B------:R-:W-:Y:S01]  /*0d80*/  USEL UR28, UR18, 0x10, UP1 ;  /* 0x00000010121c7887 */ /* 0x000fe20008800000 */
[----:B0-234-:R-:W-:Y:S11]  /*0d90*/  @P0 BRA `(.L_x_13) ;  /* 0x0000000c00600947 */ /* 0x01dff60003800000 */
[----:B------:R-:W-:Y:S01]  /*0da0*/  LOP3.LUT R37, R9, 0xf, RZ, 0xc0, !PT ;  /* 0x0000000f09257812 */ /* 0x000fe200078ec0ff */
[----:B------:R-:W-:Y:S01]  /*0db0*/  IMAD.MOV.U32 R36, RZ, RZ, RZ ;  /* 0x000000ffff247224 */ /* 0x000fe200078e00ff */
[----:B------:R-:W-:Y:S02]  /*0dc0*/  CS2R R14, SRZ ;  /* 0x00000000000e7805 */ /* 0x000fe4000001ff00 */
[----:B------:R-:W-:Y:S02]  /*0dd0*/  CS2R R12, SRZ ;  /* 0x00000000000c7805 */ /* 0x000fe4000001ff00 */
[----:B------:R-:W-:Y:S02]  /*0de0*/  CS2R R18, SRZ ;  /* 0x0000000000127805 */ /* 0x000fe4000001ff00 */
[----:B------:R-:W-:Y:S01]  /*0df0*/  CS2R R16, SRZ ;  /* 0x0000000000107805 */ /* 0x000fe2000001ff00 */
[----:B------:R-:W-:-:S07]  /*0e00*/  VIADD R35, R37, UR6 ;  /* 0x0000000625237c36 */ /* 0x000fce0008000000 */
.L_x_23:
[----:B------:R-:W0:Y:S01]  /*0e10*/  LDCU UR7, c[0x0][0x3a4] ;  /* 0x00007480ff0777ac */ /* 0x000e220008000800 */
[----:B------:R-:W-:Y:S01]  /*0e20*/  IADD3 R26, PT, PT, R37, R36, RZ ;  /* 0x00000024251a7210 */ /* 0x000fe20007ffe0ff */
[----:B------:R-:W-:Y:S01]  /*0e30*/  BSSY.RECONVERGENT B0, `(.L_x_14) ;  /* 0x000004f000007945 */ /* 0x000fe20003800200 */
[----:B------:R-:W-:Y:S01]  /*0e40*/  IMAD.MOV.U32 R43, RZ, RZ, R11 ;  /* 0x000000ffff2b7224 */ /* 0x000fe200078e000b */
[----:B------:R-:W-:Y:S01]  /*0e50*/  MOV R42, R30 ;  /* 0x0000001e002a7202 */ /* 0x000fe20000000f00 */
[----:B------:R-:W-:Y:S01]  /*0e60*/  IMAD.MOV.U32 R40, RZ, RZ, R31 ;  /* 0x000000ffff287224 */ /* 0x000fe200078e001f */
[----:B------:R-:W-:Y:S01]  /*0e70*/  MOV R38, R32 ;  /* 0x0000002000267202 */ /* 0x000fe20000000f00 */
[----:B------:R-:W-:Y:S02]  /*0e80*/  IMAD.MOV.U32 R41, RZ, RZ, R34 ;  /* 0x000000ffff297224 */ /* 0x000fe400078e0022 */
[----:B------:R-:W-:Y:S02]  /*0e90*/  IMAD.MOV.U32 R44, RZ, RZ, R33 ;  /* 0x000000ffff2c7224 */ /* 0x000fe400078e0021 */
[----:B------:R-:W-:-:S02]  /*0ea0*/  IMAD.MOV.U32 R45, RZ, RZ, R29 ;  /* 0x000000ffff2d7224 */ /* 0x000fc400078e001d */
[----:B------:R-:W-:Y:S02]  /*0eb0*/  IMAD.U32 R47, RZ, RZ, UR10 ;  /* 0x0000000aff2f7e24 */ /* 0x000fe4000f8e00ff */
[----:B------:R-:W-:Y:S02]  /*0ec0*/  IMAD.MOV.U32 R39, RZ, RZ, R28 ;  /* 0x000000ffff277224 */ /* 0x000fe400078e001c */
[----:B------:R-:W-:Y:S01]  /*0ed0*/  IMAD.MOV.U32 R27, RZ, RZ, R10 ;  /* 0x000000ffff1b7224 */ /* 0x000fe200078e000a */
[----:B0-----:R-:W-:-:S13]  /*0ee0*/  ISETP.GE.AND P1, PT, R26, UR7, PT ;  /* 0x000000071a007c0c */ /* 0x001fda000bf26270 */
.L_x_15:
[----:B------:R-:W-:Y:S02]  /*0ef0*/  ISETP.GE.OR P2, PT, R43, UR27, P1 ;  /* 0x0000001b2b007c0c */ /* 0x000fe40008f46670 */
[----:B------:R-:W-:-:S04]  /*0f00*/  ISETP.GE.AND P0, PT, R26, UR22, PT ;  /* 0x000000161a007c0c */ /* 0x000fc8000bf06270 */
[----:B------:R-:W-:Y:S02]  /*0f10*/  ISETP.LT.AND P3, PT, R42, UR27, !P0 ;  /* 0x0000001b2a007c0c */ /* 0x000fe4000c761270 */
[----:B------:R-:W-:Y:S02]  /*0f20*/  ISETP.LT.AND P4, PT, R45, UR27, !P0 ;  /* 0x0000001b2d007c0c */ /* 0x000fe4000c781270 */
[----:B------:R-:W-:-:S03]  /*0f30*/  ISETP.LT.AND P0, PT, R39, UR27, !P0 ;  /* 0x0000001b27007c0c */ /* 0x000fc6000c701270 */
[----:B------:R-:W0:Y:S01]  /*0f40*/  @!P2 LDC.64 R22, c[0x0][0x380] ;  /* 0x0000e000ff16ab82 */ /* 0x000e220000000a00 */
[----:B------:R-:W-:Y:S01]  /*0f50*/  @!P2 MOV R25, RZ ;  /* 0x000000ff0019a202 */ /* 0x000fe20000000f00 */
[----:B------:R-:W-:-:S04]  /*0f60*/  @!P2 IMAD.MOV.U32 R24, RZ, RZ, R26 ;  /* 0x000000ffff18a224 */ /* 0x000fc800078e001a */
[C---:B------:R-:W-:Y:S02]  /*0f70*/  @!P2 IMAD.WIDE.U32 R24, R40.reuse, UR22, R24 ;  /* 0x000000162818ac25 */ /* 0x040fe4000f8e0018 */
[----:B------:R-:W1:Y:S02]  /*0f80*/  @P3 LDC.64 R20, c[0x0][0x380] ;  /* 0x0000e000ff143b82 */ /* 0x000e640000000a00 */
[----:B------:R-:W-:Y:S02]  /*0f90*/  @!P2 IMAD R25, R40, UR12, R25 ;  /* 0x0000000c2819ac24 */ /* 0x000fe4000f8e0219 */
[----:B------:R-:W-:Y:S02]  /*0fa0*/  @P3 IMAD.MOV.U32 R48, RZ, RZ, R26 ;  /* 0x000000ffff303224 */ /* 0x000fe400078e001a */
[----:B------:R-:W-:Y:S02]  /*0fb0*/  @P3 IMAD.MOV.U32 R49, RZ, RZ, RZ ;  /* 0x000000ffff313224 */ /* 0x000fe400078e00ff */
[----:B------:R-:W-:-:S04]  /*0fc0*/  @P3 IMAD.WIDE.U32 R48, R41, UR22, R48 ;  /* 0x0000001629303c25 */ /* 0x000fc8000f8e0030 */
[----:B------:R-:W-:Y:S01]  /*0fd0*/  @P3 IMAD R46, R41, UR12, R49 ;  /* 0x0000000c292e3c24 */ /* 0x000fe2000f8e0231 */
[----:B------:R-:W-:Y:S02]  /*0fe0*/  @P4 MOV R49, RZ ;  /* 0x000000ff00314202 */ /* 0x000fe40000000f00 */
[----:B0-----:R-:W-:-:S04]  /*0ff0*/  @!P2 LEA R22, P5, R24, R22, 0x2 ;  /* 0x000000161816a211 */ /* 0x001fc800078a10ff */
[----:B------:R-:W-:Y:S02]  /*1000*/  @!P2 LEA.HI.X R23, R24, R23, R25, 0x2, P5 ;  /* 0x000000171817a211 */ /* 0x000fe400028f1419 */
[----:B------:R-:W0:Y:S01]  /*1010*/  @P4 LDC.64 R24, c[0x0][0x380] ;  /* 0x0000e000ff184b82 */ /* 0x000e220000000a00 */
[C---:B-1----:R-:W-:Y:S02]  /*1020*/  @P3 LEA R20, P5, R48.reuse, R20, 0x2 ;  /* 0x0000001430143211 */ /* 0x042fe400078a10ff */
[----:B------:R-:W2:Y:S02]  /*1030*/  @!P2 LDG.E.CONSTANT R22, desc[UR20][R22.64] ;  /* 0x000000141616a981 */ /* 0x000ea4000c1e9900 */
[----:B------:R-:W-:Y:S01]  /*1040*/  @P3 LEA.HI.X R21, R48, R21, R46, 0x2, P5 ;  /* 0x0000001530153211 */ /* 0x000fe200028f142e */
[----:B------:R-:W-:-:S04]  /*1050*/  @P4 IMAD.MOV.U32 R48, RZ, RZ, R26 ;  /* 0x000000ffff304224 */ /* 0x000fc800078e001a */
[----:B------:R-:W-:Y:S01]  /*1060*/  @P4 IMAD.WIDE.U32 R50, R44, UR22, R48 ;  /* 0x000000162c324c25 */ /* 0x000fe2000f8e0030 */
[----:B------:R1:W3:Y:S02]  /*1070*/  @P3 LDG.E.CONSTANT R20, desc[UR20][R20.64] ;  /* 0x0000001414143981 */ /* 0x0002e4000c1e9900 */
[----:B0-----:R-:W-:Y:S01]  /*1080*/  @P4 LEA R48, P5, R50, R24, 0x2 ;  /* 0x0000001832304211 */ /* 0x001fe200078a10ff */
[----:B------:R-:W-:Y:S02]  /*1090*/  @P4 IMAD R24, R44, UR12, R51 ;  /* 0x0000000c2c184c24 */ /* 0x000fe4000f8e0233 */
[----:B------:R-:W-:-:S03]  /*10a0*/  @P0 IMAD.MOV.U32 R51, RZ, RZ, RZ ;  /* 0x000000ffff330224 */ /* 0x000fc600078e00ff */
[----:B------:R-:W-:Y:S01]  /*10b0*/  @P4 LEA.HI.X R49, R50, R25, R24, 0x2, P5 ;  /* 0x0000001932314211 */ /* 0x000fe200028f1418 */
[----:B------:R-:W-:Y:S01]  /*10c0*/  @P0 IMAD.MOV.U32 R50, RZ, RZ, R26 ;  /* 0x000000ffff320224 */ /* 0x000fe200078e001a */
[----:B------:R-:W0:Y:S03]  /*10d0*/  @P0 LDC.64 R24, c[0x0][0x380] ;  /* 0x0000e000ff180b82 */ /* 0x000e260000000a00 */
[C---:B------:R-:W-:Y:S01]  /*10e0*/  @P0 IMAD.WIDE.U32 R50, R38.reuse, UR22, R50 ;  /* 0x0000001626320c25 */ /* 0x040fe2000f8e0032 */
[----:B------:R-:W4:Y:S03]  /*10f0*/  @P4 LDG.E.CONSTANT R48, desc[UR20][R48.64] ;  /* 0x0000001430304981 */ /* 0x000f26000c1e9900 */
[----:B------:R-:W-:Y:S01]  /*1100*/  @P0 IMAD R46, R38, UR12, R51 ;  /* 0x0000000c262e0c24 */ /* 0x000fe2000f8e0233 */
[----:B0-----:R-:W-:-:S04]  /*1110*/  @P0 LEA R24, P5, R50, R24, 0x2 ;  /* 0x0000001832180211 */ /* 0x001fc800078a10ff */
[----:B------:R-:W-:-:S05]  /*1120*/  @P0 LEA.HI.X R25, R50, R25, R46, 0x2, P5 ;  /* 0x0000001932190211 */ /* 0x000fca00028f142e */
[----:B------:R2:W5:Y:S01]  /*1130*/  @P0 LDG.E.CONSTANT R24, desc[UR20][R24.64] ;  /* 0x0000001418180981 */ /* 0x000562000c1e9900 */
[----:B-1----:R-:W-:Y:S02]  /*1140*/  @!P0 PRMT R21, RZ, 0x7610, R21 ;  /* 0x00007610ff158816 */ /* 0x002fe40000000015 */
[----:B------:R-:W-:Y:S02]  /*1150*/  @!P3 PRMT R46, RZ, 0x7610, R46 ;  /* 0x00007610ff2eb816 */ /* 0x000fe4000000002e */
[----:B------:R-:W-:Y:S01]  /*1160*/  @!P4 PRMT R23, RZ, 0x7610, R23 ;  /* 0x00007610ff17c816 */ /* 0x000fe20000000017 */
[----:B------:R-:W-:Y:S01]  /*1170*/  VIADD R43, R43, 0x8 ;  /* 0x000000082b2b7836 */ /* 0x000fe20000000000 */
[----:B------:R-:W-:Y:S01]  /*1180*/  IADD3 R45, PT, PT, R45, 0x8, RZ ;  /* 0x000000082d2d7810 */ /* 0x000fe20007ffe0ff */
[----:B------:R-:W-:Y:S01]  /*1190*/  VIADD R39, R39, 0x8 ;  /* 0x0000000827277836 */ /* 0x000fe20000000000 */
[----:B------:R-:W-:Y:S01]  /*11a0*/  IADD3 R44, PT, PT, R44, 0x8, RZ ;  /* 0x000000082c2c7810 */ /* 0x000fe20007ffe0ff */
[----:B------:R-:W-:-:S02]  /*11b0*/  VIADD R42, R42, 0x8 ;  /* 0x000000082a2a7836 */ /* 0x000fc40000000000 */
[----:B------:R-:W-:Y:S02]  /*11c0*/  VIADD R40, R40, 0x8 ;  /* 0x0000000828287836 */ /* 0x000fe40000000000 */
[----:B------:R-:W-:Y:S02]  /*11d0*/  VIADD R38, R38, 0x8 ;  /* 0x0000000826267836 */ /* 0x000fe40000000000 */
[----:B------:R-:W-:Y:S01]  /*11e0*/  VIADD R41, R41, 0x8 ;  /* 0x0000000829297836 */ /* 0x000fe20000000000 */
[----:B--2---:R-:W-:Y:S01]  /*11f0*/  @!P2 F2FP.F16.F32.PACK_AB R25, RZ, R22 ;  /* 0x00000016ff19a23e */ /* 0x004fe200000000ff */
[----:B------:R-:W-:-:S03]  /*1200*/  IMAD.IADD R22, R4, 0x1, R47 ;  /* 0x0000000104167824 */ /* 0x000fc600078e022f */
[----:B------:R-:W-:Y:S02]  /*1210*/  @P2 PRMT R25, RZ, 0x7610, R25 ;  /* 0x00007610ff192816 */ /* 0x000fe40000000019 */
[----:B---3--:R-:W-:Y:S02]  /*1220*/  @P3 F2FP.F16.F32.PACK_AB R46, RZ, R20 ;  /* 0x00000014ff2e323e */ /* 0x008fe400000000ff */
[----:B------:R-:W-:Y:S01]  /*1230*/  IADD3 R20, PT, PT, R3, R47, RZ ;  /* 0x0000002f03147210 */ /* 0x000fe20007ffe0ff */
[----:B------:R0:W-:Y:S04]  /*1240*/  STS.U16 [R22], R25 ;  /* 0x0000001916007388 */ /* 0x0001e80000000400 */
[----:B------:R0:W-:Y:S01]  /*1250*/  STS.U16 [R20], R46 ;  /* 0x0000002e14007388 */ /* 0x0001e20000000400 */
[----:B----4-:R-:W-:Y:S01]  /*1260*/  @P4 F2FP.F16.F32.PACK_AB R23, RZ, R48 ;  /* 0x00000030ff17423e */ /* 0x010fe200000000ff */
[--C-:B------:R-:W-:Y:S01]  /*1270*/  IMAD.IADD R48, R0, 0x1, R47.reuse ;  /* 0x0000000100307824 */ /* 0x100fe200078e022f */
[----:B-----5:R-:W-:Y:S01]  /*1280*/  @P0 F2FP.F16.F32.PACK_AB R21, RZ, R24 ;  /* 0x00000018ff15023e */ /* 0x020fe200000000ff */
[----:B------:R-:W-:-:S03]  /*1290*/  IMAD.IADD R24, R2, 0x1, R47 ;  /* 0x0000000102187824 */ /* 0x000fc600078e022f */
[----:B------:R-:W-:Y:S02]  /*12a0*/  PRMT R49, R21, 0x7610, R49 ;  /* 0x0000761015317816 */ /* 0x000fe40000000031 */
[----:B------:R0:W-:Y:S04]  /*12b0*/  STS.U16 [R24], R23 ;  /* 0x0000001718007388 */ /* 0x0001e80000000400 */
[----:B------:R0:W-:Y:S01]  /*12c0*/  STS.U16 [R48], R49 ;  /* 0x0000003130007388 */ /* 0x0001e20000000400 */
[C---:B------:R-:W-:Y:S01]  /*12d0*/  ISETP.GE.U32.AND P0, PT, R27.reuse, 0x80, PT ;  /* 0x000000801b00780c */ /* 0x040fe20003f06070 */
[----:B------:R-:W-:Y:S01]  /*12e0*/  VIADD R21, R27, 0x80 ;  /* 0x000000801b157836 */ /* 0x000fe20000000000 */
[----:B------:R-:W-:-:S03]  /*12f0*/  IADD3 R47, PT, PT, R47, 0x100, RZ ;  /* 0x000001002f2f7810 */ /* 0x000fc60007ffe0ff */
[----:B------:R-:W-:-:S08]  /*1300*/  IMAD.MOV.U32 R27, RZ, RZ, R21 ;  /* 0x000000ffff1b7224 */ /* 0x000fd000078e0015 */
[----:B0-----:R-:W-:Y:S05]  /*1310*/  @!P0 BRA `(.L_x_15) ;  /* 0xfffffff800f48947 */ /* 0x001fea000383ffff */
[----:B------:R-:W-:Y:S05]  /*1320*/  BSYNC.RECONVERGENT B0 ;  /* 0x0000000000007941 */ /* 0x000fea0003800200 */
.L_x_14:
[----:B------:R-:W0:Y:S01]  /*1330*/  S2R R39, SR_TID.X ;  /* 0x0000000000277919 */ /* 0x000e220000002100 */
[----:B------:R-:W-:Y:S01]  /*1340*/  UMOV UR7, 0xffffffff ;  /* 0xffffffff00077882 */ /* 0x000fe20000000000 */
[----:B0-----:R-:W-:Y:S02]  /*1350*/  LOP3.LUT R38, R39, 0x1f, RZ, 0xc0, !PT ;  /* 0x0000001f27267812 */ /* 0x001fe400078ec0ff */
[----:B------:R-:W-:Y:S05]  /*1360*/  BRA.DIV UR7, `(.L_x_16) ;  /* 0x0000002a07487947 */ /* 0x000fea000b800000 */
[----:B------:R-:W-:Y:S01]  /*1370*/  NOP ;  /* 0x0000000000007918 */ /* 0x000fe20000000000 */
.L_x_62:
[----:B------:R-:W-:Y:S01]  /*1380*/  BSSY.RECONVERGENT B0, `(.L_x_17) ;  /* 0x000004a000007945 */ /* 0x000fe20003800200 */
[----:B------:R-:W-:-:S07]  /*1390*/  IMAD.MOV.U32 R20, RZ, RZ, R38 ;  /* 0x000000ffff147224 */ /* 0x000fce00078e0026 */
.L_x_21:
[----:B------:R-:W0:Y:S01]  /*13a0*/  LDC R40, c[0x0][0x3a4] ;  /* 0x0000e900ff287b82 */ /* 0x000e220000000800 */
[----:B------:R-:W-:Y:S01]  /*13b0*/  LEA.HI R21, R20, R36, RZ, 0x1c ;  /* 0x0000002414157211 */ /* 0x000fe200078fe0ff */
[----:B------:R-:W-:Y:S01]  /*13c0*/  BSSY.RECONVERGENT B1, `(.L_x_18) ;  /* 0x000000f000017945 */ /* 0x000fe20003800200 */
[----:B------:R-:W-:Y:S02]  /*13d0*/  LOP3.LUT R24, R39, 0xf, RZ, 0xc0, !PT ;  /* 0x0000000f27187812 */ /* 0x000fe400078ec0ff */
[----:B0-----:R-:W-:-:S04]  /*13e0*/  ISETP.GE.AND P0, PT, R21, R40, PT ;  /* 0x000000281500720c */ /* 0x001fc80003f06270 */
[----:B------:R-:W-:-:S13]  /*13f0*/  ISETP.GE.OR P0, PT, R24, UR18, P0 ;  /* 0x0000001218007c0c */ /* 0x000fda0008706670 */
[----:B------:R-:W-:Y:S05]  /*1400*/  @P0 BRA `(.L_x_19) ;  /* 0x0000000000240947 */ /* 0x000fea0003800000 */
[----:B------:R-:W0:Y:S01]  /*1410*/  S2UR UR19, SR_CgaCtaId ;  /* 0x00000000001379c3 */ /* 0x000e220000008800 */
[----:B------:R-:W-:Y:S01]  /*1420*/  UMOV UR7, 0x400 ;  /* 0x0000040000077882 */ /* 0x000fe20000000000 */
[----:B------:R-:W-:Y:S01]  /*1430*/  IMAD R21, R35, R40, R21 ;  /* 0x0000002823157224 */ /* 0x000fe200078e0215 */
[----:B------:R-:W-:-:S04]  /*1440*/  UIADD3 UR7, UPT, UPT, UR7, 0x80, URZ ;  /* 0x0000008007077890 */ /* 0x000fc8000fffe0ff */
[----:B0-----:R-:W-:-:S06]  /*1450*/  ULEA UR7, UR19, UR7, 0x18 ;  /* 0x0000000713077291 */ /* 0x001fcc000f8ec0ff */
[----:B------:R-:W-:-:S06]  /*1460*/  LEA R21, R21, UR7, 0x2 ;  /* 0x0000000715157c11 */ /* 0x000fcc000f8e10ff */
[----:B------:R-:W0:Y:S02]  /*1470*/  LDS R21, [R21] ;  /* 0x0000000015157984 */ /* 0x000e240000000800 */
[----:B0-----:R-:W-:Y:S01]  /*1480*/  F2FP.F16.F32.PACK_AB R22, RZ, R21 ;  /* 0x00000015ff16723e */ /* 0x001fe200000000ff */
[----:B------:R-:W-:Y:S06]  /*1490*/  BRA `(.L_x_20) ;  /* 0x0000000000047947 */ /* 0x000fec0003800000 */
.L_x_19:
[----:B------:R-:W-:-:S07]  /*14a0*/  PRMT R22, RZ, 0x7610, R22 ;  /* 0x00007610ff167816 */ /* 0x000fce0000000016 */
.L_x_20:
[----:B------:R-:W-:Y:S05]  /*14b0*/  BSYNC.RECONVERGENT B1 ;  /* 0x0000000000017941 */ /* 0x000fea0003800200 */
.L_x_18:
[----:B------:R-:W-:Y:S01]  /*14c0*/  VIADD R23, R20, 0x20 ;  /* 0x0000002014177836 */ /* 0x000fe20000000000 */
[----:B------:R-:W-:Y:S02]  /*14d0*/  ISETP.LT.AND P2, PT, R24, UR18, PT ;  /* 0x0000001218007c0c */ /* 0x000fe4000bf41270 */
[----:B------:R-:W-:Y:S02]  /*14e0*/  LEA.HI R24, R20, R7, RZ, 0x1c ;  /* 0x0000000714187211 */ /* 0x000fe400078fe0ff */
[----:B------:R-:W-:Y:S02]  /*14f0*/  LEA.HI R25, R23, R36, RZ, 0x1c ;  /* 0x0000002417197211 */ /* 0x000fe400078fe0ff */
[----:B------:R-:W-:Y:S02]  /*1500*/  PRMT R43, R22, 0x7610, R43 ;  /* 0x00007610162b7816 */ /* 0x000fe4000000002b */
[----:B------:R-:W-:Y:S02]  /*1510*/  ISETP.LT.AND P0, PT, R25, R40, P2 ;  /* 0x000000281900720c */ /* 0x000fe40001701270 */
[----:B------:R-:W-:-:S02]  /*1520*/  LEA R24, R24, UR11, 0x1 ;  /* 0x0000000b18187c11 */ /* 0x000fc4000f8e08ff */
[----:B------:R-:W-:-:S03]  /*1530*/  LEA.HI R23, R23, R7, RZ, 0x1c ;  /* 0x0000000717177211 */ /* 0x000fc600078fe0ff */
[----:B------:R0:W-:Y:S01]  /*1540*/  STS.U16 [R24+0x200], R43 ;  /* 0x0002002b18007388 */ /* 0x0001e20000000400 */
[----:B------:R-:W-:-:S05]  /*1550*/  LEA R23, R23, UR11, 0x1 ;  /* 0x0000000b17177c11 */ /* 0x000fca000f8e08ff */
[----:B------:R-:W1:Y:S01]  /*1560*/  @P0 S2R R26, SR_CgaCtaId ;  /* 0x00000000001a0919 */ /* 0x000e620000008800 */
[----:B------:R-:W-:Y:S01]  /*1570*/  @P0 MOV R21, 0x400 ;  /* 0x0000040000150802 */ /* 0x000fe20000000f00 */
[----:B------:R-:W-:-:S03]  /*1580*/  @P0 IMAD R25, R35, R40, R25 ;  /* 0x0000002823190224 */ /* 0x000fc600078e0219 */
[----:B------:R-:W-:-:S04]  /*1590*/  @P0 IADD3 R21, PT, PT, R21, 0x80, RZ ;  /* 0x0000008015150810 */ /* 0x000fc80007ffe0ff */
[----:B-1----:R-:W-:Y:S01]  /*15a0*/  @P0 LEA R26, R26, R21, 0x18 ;  /* 0x000000151a1a0211 */ /* 0x002fe200078ec0ff */
[----:B------:R-:W-:-:S04]  /*15b0*/  VIADD R21, R20, 0x40 ;  /* 0x0000004014157836 */ /* 0x000fc80000000000 */
[----:B------:R-:W-:Y:S01]  /*15c0*/  @P0 IMAD R26, R25, 0x4, R26 ;  /* 0x00000004191a0824 */ /* 0x000fe200078e021a */
[----:B------:R-:W-:Y:S02]  /*15d0*/  LEA.HI R27, R21, R36, RZ, 0x1c ;  /* 0x00000024151b7211 */ /* 0x000fe400078fe0ff */
[----:B------:R-:W-:Y:S02]  /*15e0*/  @!P0 PRMT R25, RZ, 0x7610, R25 ;  /* 0x00007610ff198816 */ /* 0x000fe40000000019 */
[----:B------:R-:W-:Y:S01]  /*15f0*/  ISETP.LT.AND P1, PT, R27, R40, P2 ;  /* 0x000000281b00720c */ /* 0x000fe20001721270 */
[----:B------:R-:W1:Y:S01]  /*1600*/  @P0 LDS R26, [R26] ;  /* 0x000000001a1a0984 */ /* 0x000e620000000800 */
[----:B------:R-:W-:-:S04]  /*1610*/  LEA.HI R21, R21, R7, RZ, 0x1c ;  /* 0x0000000715157211 */ /* 0x000fc800078fe0ff */
[----:B------:R-:W-:-:S07]  /*1620*/  LEA R21, R21, UR11, 0x1 ;  /* 0x0000000b15157c11 */ /* 0x000fce000f8e08ff */
[----:B------:R-:W2:Y:S01]  /*1630*/  @P1 S2R R42, SR_CgaCtaId ;  /* 0x00000000002a1919 */ /* 0x000ea20000008800 */
[----:B------:R-:W-:Y:S01]  /*1640*/  @P1 MOV R22, 0x400 ;  /* 0x0000040000161802 */ /* 0x000fe20000000f00 */
[----:B------:R-:W-:Y:S01]  /*1650*/  @P1 IMAD R27, R35, R40, R27 ;  /* 0x00000028231b1224 */ /* 0x000fe200078e021b */
[----:B0-----:R-:W-:-:S03]  /*1660*/  @!P1 PRMT R24, RZ, 0x7610, R24 ;  /* 0x00007610ff189816 */ /* 0x001fc60000000018 */
[----:B------:R-:W-:Y:S01]  /*1670*/  @P1 VIADD R41, R22, 0x80 ;  /* 0x0000008016291836 */ /* 0x000fe20000000000 */
[----:B------:R-:W-:Y:S02]  /*1680*/  IADD3 R22, PT, PT, R20, 0x60, RZ ;  /* 0x0000006014167810 */ /* 0x000fe40007ffe0ff */
[----:B-1----:R-:W-:Y:S02]  /*1690*/  @P0 F2FP.F16.F32.PACK_AB R25, RZ, R26 ;  /* 0x0000001aff19023e */ /* 0x002fe400000000ff */
[----:B--2---:R-:W-:Y:S02]  /*16a0*/  @P1 LEA R42, R42, R41, 0x18 ;  /* 0x000000292a2a1211 */ /* 0x004fe400078ec0ff */
[----:B------:R-:W-:Y:S02]  /*16b0*/  LEA.HI R41, R22, R36, RZ, 0x1c ;  /* 0x0000002416297211 */ /* 0x000fe400078fe0ff */
[----:B------:R-:W-:Y:S01]  /*16c0*/  PRMT R44, R25, 0x7610, R44 ;  /* 0x00007610192c7816 */ /* 0x000fe2000000002c */
[----:B------:R-:W-:Y:S01]  /*16d0*/  @P1 IMAD R27, R27, 0x4, R42 ;  /* 0x000000041b1b1824 */ /* 0x000fe200078e022a */
[----:B------:R-:W-:-:S02]  /*16e0*/  ISETP.LT.AND P0, PT, R41, R40, P2 ;  /* 0x000000282900720c */ /* 0x000fc40001701270 */
[----:B------:R-:W-:Y:S01]  /*16f0*/  LEA.HI R22, R22, R7, RZ, 0x1c ;  /* 0x0000000716167211 */ /* 0x000fe200078fe0ff */
[----:B------:R0:W-:Y:S03]  /*1700*/  STS.U16 [R23+0x200], R44 ;  /* 0x0002002c17007388 */ /* 0x0001e60000000400 */
[----:B------:R-:W-:Y:S01]  /*1710*/  LEA R22, R22, UR11, 0x1 ;  /* 0x0000000b16167c11 */ /* 0x000fe2000f8e08ff */
[----:B------:R-:W1:Y:S06]  /*1720*/  @P1 LDS R27, [R27] ;  /* 0x000000001b1b1984 */ /* 0x000e6c0000000800 */
[----:B------:R-:W2:Y:S01]  /*1730*/  @P0 S2R R43, SR_CgaCtaId ;  /* 0x00000000002b0919 */ /* 0x000ea20000008800 */
[----:B------:R-:W-:-:S02]  /*1740*/  @P0 MOV R25, 0x400 ;  /* 0x0000040000190802 */ /* 0x000fc40000000f00 */
[----:B0-----:R-:W-:-:S03]  /*1750*/  @!P0 PRMT R23, RZ, 0x7610, R23 ;  /* 0x00007610ff178816 */ /* 0x001fc60000000017 */
[----:B------:R-:W-:Y:S02]  /*1760*/  @P0 VIADD R26, R25, 0x80 ;  /* 0x00000080191a0836 */ /* 0x000fe40000000000 */
[----:B------:R-:W-:-:S03]  /*1770*/  @P0 IMAD R25, R35, R40, R41 ;  /* 0x0000002823190224 */ /* 0x000fc600078e0229 */
[----:B--2---:R-:W-:Y:S02]  /*1780*/  @P0 LEA R26, R43, R26, 0x18 ;  /* 0x0000001a2b1a0211 */ /* 0x004fe400078ec0ff */
[----:B-1----:R-:W-:-:S03]  /*1790*/  @P1 F2FP.F16.F32.PACK_AB R24, RZ, R27 ;  /* 0x0000001bff18123e */ /* 0x002fc600000000ff */
[----:B------:R-:W-:Y:S02]  /*17a0*/  @P0 IMAD R25, R25, 0x4, R26 ;  /* 0x0000000419190824 */ /* 0x000fe400078e021a */
[----:B------:R-:W-:Y:S04]  /*17b0*/  STS.U16 [R21+0x200], R24 ;  /* 0x0002001815007388 */ /* 0x000fe80000000400 */
[----:B------:R-:W0:Y:S02]  /*17c0*/  @P0 LDS R25, [R25] ;  /* 0x0000000019190984 */ /* 0x000e240000000800 */
[----:B0-----:R-:W-:Y:S02]  /*17d0*/  @P0 F2FP.F16.F32.PACK_AB R23, RZ, R25 ;  /* 0x00000019ff17023e */ /* 0x001fe400000000ff */
[----:B------:R-:W-:-:S02]  /*17e0*/  ISETP.GE.U32.AND P0, PT, R20, 0x80, PT ;  /* 0x000000801400780c */ /* 0x000fc40003f06070 */
[----:B------:R-:W-:Y:S01]  /*17f0*/  IADD3 R20, PT, PT, R20, 0x80, RZ ;  /* 0x0000008014147810 */ /* 0x000fe20007ffe0ff */
[----:B------:R0:W-:Y:S10]  /*1800*/  STS.U16 [R22+0x200], R23 ;  /* 0x0002001716007388 */ /* 0x0001f40000000400 */
[----:B0-----:R-:W-:Y:S05]  /*1810*/  @!P0 BRA `(.L_x_21) ;  /* 0xfffffff800e08947 */ /* 0x001fea000383ffff */
[----:B------:R-:W-:Y:S05]  /*1820*/  BSYNC.RECONVERGENT B0 ;  /* 0x0000000000007941 */ /* 0x000fea0003800200 */
.L_x_17:
[----:B------:R-:W-:Y:S01]  /*1830*/  UMOV UR7, 0xffffffff ;  /* 0xffffffff00077882 */ /* 0x000fe20000000000 */
[----:B------:R-:W-:-:S04]  /*1840*/  IMAD.U32 R25, RZ, RZ, UR11 ;  /* 0x0000000bff197e24 */ /* 0x000fc8000f8e00ff */
[----:B------:R-:W-:Y:S01]  /*1850*/  VIADD R25, R25, 0x200 ;  /* 0x0000020019197836 */ /* 0x000fe20000000000 */
[----:B------:R-:W-:Y:S06]  /*1860*/  BRA.DIV UR7, `(.L_x_22) ;  /* 0x00000026071c7947 */ /* 0x000fec000b800000 */
[----:B------:R-:W-:Y:S01]  /*1870*/  NOP ;  /* 0x0000000000007918 */ /* 0x000fe20000000000 */
.L_x_65:
[----:B------:R-:W0:Y:S01]  /*1880*/  S2R R39, SR_LANEID ;  /* 0x0000000000277919 */ /* 0x000e220000000000 */
[----:B------:R-:W-:Y:S05]  /*1890*/  WARPSYNC.ALL ;  /* 0x0000000000007948 */ /* 0x000fea0003800000 */
[----:B------:R-:W-:-:S05]  /*18a0*/  VIADD R36, R36, 0x10 ;  /* 0x0000001024247836 */ /* 0x000fca0000000000 */
[----:B------:R-:W-:Y:S02]  /*18b0*/  ISETP.GE.AND P0, PT, R36, R40, PT ;  /* 0x000000282400720c */ /* 0x000fe40003f06270 */
[--C-:B0-----:R-:W-:Y:S02]  /*18c0*/  SHF.R.U32.HI R20, RZ, 0x3, R39.reuse ;  /* 0x00000003ff147819 */ /* 0x101fe40000011627 */
[----:B------:R-:W-:Y:S02]  /*18d0*/  LOP3.LUT R21, R39, 0x7, RZ, 0xc0, !PT ;  /* 0x0000000727157812 */ /* 0x000fe400078ec0ff */
[----:B------:R-:W-:Y:S01]  /*18e0*/  SHF.R.U32.HI R22, RZ, 0x4, R39 ;  /* 0x00000004ff167819 */ /* 0x000fe20000011627 */
[C---:B------:R-:W-:Y:S01]  /*18f0*/  IMAD.SHL.U32 R24, R20.reuse, 0x8, RZ ;  /* 0x0000000814187824 */ /* 0x040fe200078e00ff */
[----:B------:R-:W-:-:S03]  /*1900*/  SHF.L.U32 R20, R20, 0x3, RZ ;  /* 0x0000000314147819 */ /* 0x000fc600000006ff */
[--C-:B------:R-:W-:Y:S01]  /*1910*/  IMAD R23, R22, 0x8, R21.reuse ;  /* 0x0000000816177824 */ /* 0x100fe200078e0215 */
[----:B------:R-:W-:Y:S01]  /*1920*/  LOP3.LUT R20, R20, 0x8, RZ, 0xe2, !PT ;  /* 0x0000000814147812 */ /* 0x000fe200078ee2ff */
[----:B------:R-:W-:Y:S01]  /*1930*/  IMAD.SHL.U32 R22, R22, 0x8, RZ ;  /* 0x0000000816167824 */ /* 0x000fe200078e00ff */
[----:B------:R-:W-:-:S03]  /*1940*/  LOP3.LUT R21, R24, 0x8, R21, 0xe2, !PT ;  /* 0x0000000818157812 */ /* 0x000fc600078ee215 */
[----:B------:R-:W-:Y:S01]  /*1950*/  IMAD R20, R23, 0x10, R20 ;  /* 0x0000001017147824 */ /* 0x000fe200078e0214 */
[----:B------:R-:W-:-:S03]  /*1960*/  LEA R21, R21, R22, 0x4 ;  /* 0x0000001615157211 */ /* 0x000fc600078e20ff */
[----:B------:R-:W-:Y:S01]  /*1970*/  IMAD.U32 R24, R20, 0x2, R25 ;  /* 0x0000000214187824 */ /* 0x000fe200078e0019 */
[----:B------:R-:W-:-:S05]  /*1980*/  LEA R21, R21, UR11, 0x1 ;  /* 0x0000000b15157c11 */ /* 0x000fca000f8e08ff */
[----:B------:R-:W-:Y:S04]  /*1990*/  LDSM.16.M88.4 R24, [R24] ;  /* 0x000000001818783b */ /* 0x000fe80000000200 */
[----:B------:R-:W0:Y:S02]  /*19a0*/  LDSM.16.M88.4 R20, [R21] ;  /* 0x000000001514783b */ /* 0x000e240000000200 */
[C---:B0-----:R-:W-:Y:S08]  /*19b0*/  HMMA.16816.F32 R16, R20.reuse, R24, R16 ;  /* 0x000000181410723c */ /* 0x041ff00000001810 */
[----:B------:R-:W-:Y:S01]  /*19c0*/  HMMA.16816.F32 R12, R20, R26, R12 ;  /* 0x0000001a140c723c */ /* 0x000fe2000000180c */
[----:B------:R-:W-:Y:S01]  /*19d0*/  NOP ;  /* 0x0000000000007918 */ /* 0x000fe20000000000 */
[----:B------:R-:W-:-:S03]  /*19e0*/  NOP ;  /* 0x0000000000007918 */ /* 0x000fc60000000000 */
[----:B------:R-:W-:-:S15]  /*19f0*/  @!P0 BRA `(.L_x_23) ;  /* 0xfffffff400048947 */ /* 0x000fde000383ffff */
[----:B------:R-:W-:Y:S02]  /*1a00*/  SHF.R.U32.HI R20, RZ, 0x2, R39 ;  /* 0x00000002ff147819 */ /* 0x000fe40000011627 */
[----:B------:R-:W-:-:S05]  /*1a10*/  LOP3.LUT R39, R39, 0x3, RZ, 0xc0, !PT ;  /* 0x0000000327277812 */ /* 0x000fca00078ec0ff */
[----:B------:R-:W-:-:S05]  /*1a20*/  IMAD R20, R20, 0x8, R39 ;  /* 0x0000000814147824 */ /* 0x000fca00078e0227 */
[----:B------:R-:W-:-:S05]  /*1a30*/  LEA R20, R20, UR13, 0x3 ;  /* 0x0000000d14147c11 */ /* 0x000fca000f8e18ff */
[----:B------:R0:W-:Y:S04]  /*1a40*/  STS.64 [R20], R16 ;  /* 0x0000001014007388 */ /* 0x0001e80000000a00 */
[----:B------:R0:W-:Y:S04]  /*1a50*/  STS.64 [R20+0x200], R18 ;  /* 0x0002001214007388 */ /* 0x0001e80000000a00 */
[----:B------:R0:W-:Y:S04]  /*1a60*/  STS.64 [R20+0x20], R12 ;  /* 0x0000200c14007388 */ /* 0x0001e80000000a00 */
[----:B------:R0:W-:Y:S01]  /*1a70*/  STS.64 [R20+0x220], R14 ;  /* 0x0002200e14007388 */ /* 0x0001e20000000a00 */
[----:B------:R-:W-:Y:S05]  /*1a80*/  @P2 BRA `(.L_x_13) ;  /* 0x0000000000242947 */ /* 0x000fea0003800000 */
[----:B------:R-:W-:-:S05]  /*1a90*/  LEA R38, R38, UR13, 0x2 ;  /* 0x0000000d26267c11 */ /* 0x000fca000f8e10ff */
[----:B------:R1:W-:Y:S04]  /*1aa0*/  STS [R38], RZ ;  /* 0x000000ff26007388 */ /* 0x0003e80000000800 */
[----:B------:R1:W-:Y:S04]  /*1ab0*/  STS [R38+0x80], RZ ;  /* 0x000080ff26007388 */ /* 0x0003e80000000800 */
[----:B------:R1:W-:Y:S04]  /*1ac0*/  STS [R38+0x100], RZ ;  /* 0x000100ff26007388 */ /* 0x0003e80000000800 */
[----:B------:R1:W-:Y:S04]  /*1ad0*/  STS [R38+0x180], RZ ;  /* 0x000180ff26007388 */ /* 0x0003e80000000800 */
[----:B------:R1:W-:Y:S04]  /*1ae0*/  STS [R38+0x200], RZ ;  /* 0x000200ff26007388 */ /* 0x0003e80000000800 */
[----:B------:R1:W-:Y:S04]  /*1af0*/  STS [R38+0x280], RZ ;  /* 0x000280ff26007388 */ /* 0x0003e80000000800 */
[----:B------:R1:W-:Y:S04]  /*1b00*/  STS [R38+0x300], RZ ;  /* 0x000300ff26007388 */ /* 0x0003e80000000800 */
[----:B------:R1:W-:Y:S02]  /*1b10*/  STS [R38+0x380], RZ ;  /* 0x000380ff26007388 */ /* 0x0003e40000000800 */
.L_x_13:
[----:B0-----:R-:W-:Y:S01]  /*1b20*/  MOV R12, UR16 ;  /* 0x00000010000c7c02 */ /* 0x001fe20008000f00 */
[----:B------:R-:W-:Y:S05]  /*1b30*/  WARPSYNC.ALL ;  /* 0x0000000000007948 */ /* 0x000fea0003800000 */
[----:B------:R-:W-:Y:S01]  /*1b40*/  BAR.SYNC.DEFER_BLOCKING 0x0 ;  /* 0x0000000000007b1d */ /* 0x000fe20000010000 */
[----:B------:R-:W-:-:S13]  /*1b50*/  ISETP.GE.AND P0, PT, R12, 0x1, PT ;  /* 0x000000010c00780c */ /* 0x000fda0003f06270 */
[----:B------:R-:W-:Y:S05]  /*1b60*/  @!P0 BRA `(.L_x_24) ;  /* 0x0000001400d48947 */ /* 0x000fea0003800000 */
[----:B------:R-:W-:Y:S02]  /*1b70*/  ULOP3.LUT UR33, UR17, 0x7, URZ, 0xc0, !UPT ;  /* 0x0000000711217892 */ /* 0x000fe4000f8ec0ff */
[----:B------:R-:W-:Y:S02]  /*1b80*/  ULOP3.LUT UR29, UR17, 0x18, URZ, 0xc0, !UPT ;  /* 0x00000018111d7892 */ /* 0x000fe4000f8ec0ff */
[----:B------:R-:W-:Y:S02]  /*1b90*/  UIADD3 UR7, UPT, UPT, UR33, -0x1, URZ ;  /* 0xffffffff21077890 */ /* 0x000fe4000fffe0ff */
[----:B------:R-:W-:Y:S02]  /*1ba0*/  ULOP3.LUT UR30, UR17, 0x3, URZ, 0xc0, !UPT ;  /* 0x00000003111e7892 */ /* 0x000fe4000f8ec0ff */
[----:B------:R-:W-:-:S03]  /*1bb0*/  UISETP.GE.U32.AND UP0, UPT, UR7, 0x3, UPT ;  /* 0x000000030700788c */ /* 0x000fc6000bf06070 */
[----:B------:R-:W-:-:S08]  /*1bc0*/  UMOV UR7, URZ ;  /* 0x000000ff00077c82 */ /* 0x000fd00008000000 */
.L_x_44:
[----:B------:R-:W-:Y:S01]  /*1bd0*/  ISETP.GE.AND P0, PT, R5, UR28, PT ;  /* 0x0000001c05007c0c */ /* 0x000fe2000bf06270 */
[----:B------:R-:W-:Y:S01]  /*1be0*/  BSSY.RECONVERGENT B0, `(.L_x_25) ;  /* 0x000000d000007945 */ /* 0x000fe20003800200 */
[----:B------:R-:W-:-:S11]  /*1bf0*/  IMAD.MOV.U32 R14, RZ, RZ, -0x800000 ;  /* 0xff800000ff0e7424 */ /* 0x000fd600078e00ff */
[----:B01234-:R-:W-:Y:S05]  /*1c00*/  @P0 BRA `(.L_x_26) ;  /* 0x0000000000280947 */ /* 0x01ffea0003800000 */
[----:B------:R-:W-:Y:S02]  /*1c10*/  IMAD.MOV.U32 R14, RZ, RZ, -0x800000 ;  /* 0xff800000ff0e7424 */ /* 0x000fe400078e00ff */
[----:B------:R-:W-:-:S07]  /*1c20*/  IMAD.MOV.U32 R12, RZ, RZ, R5 ;  /* 0x000000ffff0c7224 */ /* 0x000fce00078e0005 */
.L_x_27:
[----:B------:R-:W-:-:S05]  /*1c30*/  MOV R13, UR7 ;  /* 0x00000007000d7c02 */ /* 0x000fca0008000f00 */
[----:B------:R-:W-:Y:S02]  /*1c40*/  IMAD R13, R13, 0x10, R12 ;  /* 0x000000100d0d7824 */ /* 0x000fe400078e020c */
[----:B------:R-:W-:-:S03]  /*1c50*/  VIADD R12, R12, UR24 ;  /* 0x000000180c0c7c36 */ /* 0x000fc60008000000 */
[----:B------:R-:W-:Y:S02]  /*1c60*/  LEA R13, R13, UR13, 0x2 ;  /* 0x0000000d0d0d7c11 */ /* 0x000fe4000f8e10ff */
[----:B------:R-:W-:-:S04]  /*1c70*/  ISETP.GE.AND P0, PT, R12, UR28, PT ;  /* 0x0000001c0c007c0c */ /* 0x000fc8000bf06270 */
[----:B------:R-:W0:Y:S02]  /*1c80*/  LDS R13, [R13] ;  /* 0x000000000d0d7984 */ /* 0x000e240000000800 */
[----:B0-----:R-:W-:-:S07]  /*1c90*/  FMNMX R14, R13, R14, !PT ;  /* 0x0000000e0d0e7209 */ /* 0x001fce0007800000 */
[----:B------:R-:W-:Y:S05]  /*1ca0*/  @!P0 BRA `(.L_x_27) ;  /* 0xfffffffc00e08947 */ /* 0x000fea000383ffff */
.L_x_26:
[----:B------:R-:W-:Y:S05]  /*1cb0*/  BSYNC.RECONVERGENT B0 ;  /* 0x0000000000007941 */ /* 0x000fea0003800200 */
.L_x_25:
[----:B------:R-:W0:Y:S01]  /*1cc0*/  SHFL.DOWN PT, R13, R14, 0x10, 0x1f ;  /* 0x0a001f000e0d7f89 */ /* 0x000e2200000e0000 */
[----:B------:R-:W-:Y:S01]  /*1cd0*/  UIADD3 UR31, UPT, UPT, UR7, UR5, URZ ;  /* 0x00000005071f7290 */ /* 0x000fe2000fffe0ff */
[----:B0-----:R-:W-:-:S05]  /*1ce0*/  FMNMX R15, R13, R14, !PT ;  /* 0x0000000e0d0f7209 */ /* 0x001fca0007800000 */
[----:B------:R-:W0:Y:S02]  /*1cf0*/  SHFL.DOWN PT, R12, R15, 0x8, 0x1f ;  /* 0x09001f000f0c7f89 */ /* 0x000e2400000e0000 */
[----:B0-----:R-:W-:Y:S02]  /*1d00*/  FMNMX R16, R15, R12, !PT ;  /* 0x0000000c0f107209 */ /* 0x001fe40007800000 */
[----:B------:R-:W0:Y:S03]  /*1d10*/  S2R R12, SR_TID.X ;  /* 0x00000000000c7919 */ /* 0x000e260000002100 */
[----:B------:R-:W2:Y:S02]  /*1d20*/  SHFL.DOWN PT, R13, R16, 0x4, 0x1f ;  /* 0x08801f00100d7f89 */ /* 0x000ea400000e0000 */
[----:B--2---:R-:W-:Y:S02]  /*1d30*/  FMNMX R17, R16, R13, !PT ;  /* 0x0000000d10117209 */ /* 0x004fe40007800000 */
[----:B0-----:R-:W-:-:S03]  /*1d40*/  LOP3.LUT R13, R12, 0x1f, RZ, 0xc0, !PT ;  /* 0x0000001f0c0d7812 */ /* 0x001fc600078ec0ff */
[----:B------:R-:W0:Y:S01]  /*1d50*/  SHFL.DOWN PT, R18, R17, 0x2, 0x1f ;  /* 0x08401f0011127f89 */ /* 0x000e2200000e0000 */
[----:B------:R-:W-:Y:S02]  /*1d60*/  ISETP.GT.U32.AND P1, PT, R12, 0x1f, PT ;  /* 0x0000001f0c00780c */ /* 0x000fe40003f24070 */
[----:B------:R-:W-:Y:S02]  /*1d70*/  ISETP.NE.AND P0, PT, R13, RZ, PT ;  /* 0x000000ff0d00720c */ /* 0x000fe40003f05270 */
[----:B0-----:R-:W-:-:S05]  /*1d80*/  FMNMX R18, R17, R18, !PT ;  /* 0x0000001211127209 */ /* 0x001fca0007800000 */
[----:B------:R-:W0:Y:S02]  /*1d90*/  SHFL.DOWN PT, R19, R18, 0x1, 0x1f ;  /* 0x08201f0012137f89 */ /* 0x000e2400000e0000 */
[----:B0-----:R-:W-:-:S05]  /*1da0*/  FMNMX R19, R18, R19, !PT ;  /* 0x0000001312137209 */ /* 0x001fca0007800000 */
[----:B------:R0:W-:Y:S01]  /*1db0*/  @!P0 STS [R6], R19 ;  /* 0x0000001306008388 */ /* 0x0001e20000000800 */
[----:B------:R-:W-:Y:S06]  /*1dc0*/  BAR.SYNC.DEFER_BLOCKING 0x0 ;  /* 0x0000000000007b1d */ /* 0x000fec0000010000 */
[----:B------:R-:W-:Y:S05]  /*1dd0*/  @P1 BRA `(.L_x_28) ;  /* 0x0000000000501947 */ /* 0x000fea0003800000 */
[----:B------:R-:W-:Y:S01]  /*1de0*/  USHF.R.U32.HI UR19, URZ, 0x5, UR23 ;  /* 0x00000005ff137899 */ /* 0x000fe20008011617 */
[----:B------:R-:W-:-:S05]  /*1df0*/  IMAD.MOV.U32 R14, RZ, RZ, -0x800000 ;  /* 0xff800000ff0e7424 */ /* 0x000fca00078e00ff */
[----:B------:R-:W-:Y:S01]  /*1e00*/  ISETP.GE.U32.AND P2, PT, R13, UR19, PT ;  /* 0x000000130d007c0c */ /* 0x000fe2000bf46070 */
[----:B------:R-:W-:-:S12]  /*1e10*/  UMOV UR19, 0xffffffff ;  /* 0xffffffff00137882 */ /* 0x000fd80000000000 */
[----:B------:R2:W3:Y:S01]  /*1e20*/  @!P2 LDS R14, [R8] ;  /* 0x00000000080ea984 */ /* 0x0004e20000000800 */
[----:B------:R-:W-:Y:S05]  /*1e30*/  BRA.DIV UR19, `(.L_x_29) ;  /* 0x0000001e13c47947 */ /* 0x000fea000b800000 */
[----:B---3--:R-:W3:Y:S02]  /*1e40*/  SHFL.DOWN PT, R15, R14, 0x10, 0x1f ;  /* 0x0a001f000e0f7f89 */ /* 0x008ee400000e0000 */
[----:B---3--:R-:W-:-:S05]  /*1e50*/  FMNMX R15, R15, R14, !PT ;  /* 0x0000000e0f0f7209 */ /* 0x008fca0007800000 */
[----:B------:R-:W3:Y:S02]  /*1e60*/  SHFL.DOWN PT, R16, R15, 0x8, 0x1f ;  /* 0x09001f000f107f89 */ /* 0x000ee400000e0000 */
[----:B---3--:R-:W-:-:S05]  /*1e70*/  FMNMX R16, R15, R16, !PT ;  /* 0x000000100f107209 */ /* 0x008fca0007800000 */
[----:B------:R-:W3:Y:S02]  /*1e80*/  SHFL.DOWN PT, R17, R16, 0x4, 0x1f ;  /* 0x08801f0010117f89 */ /* 0x000ee400000e0000 */
[----:B---3--:R-:W-:-:S05]  /*1e90*/  FMNMX R17, R16, R17, !PT ;  /* 0x0000001110117209 */ /* 0x008fca0007800000 */
[----:B------:R-:W3:Y:S02]  /*1ea0*/  SHFL.DOWN PT, R18, R17, 0x2, 0x1f ;  /* 0x08401f0011127f89 */ /* 0x000ee400000e0000 */
[----:B---3--:R-:W-:-:S05]  /*1eb0*/  FMNMX R18, R17, R18, !PT ;  /* 0x0000001211127209 */ /* 0x008fca0007800000 */
[----:B0-----:R0:W3:Y:S02]  /*1ec0*/  SHFL.DOWN PT, R19, R18, 0x1, 0x1f ;  /* 0x08201f0012137f89 */ /* 0x0010e400000e0000 */
.L_x_71:
[----:B------:R-:W4:Y:S01]  /*1ed0*/  @!P0 S2R R15, SR_CgaCtaId ;  /* 0x00000000000f8919 */ /* 0x000f220000008800 */
[----:B------:R-:W-:Y:S02]  /*1ee0*/  @!P0 MOV R14, 0x400 ;  /* 0x00000400000e8802 */ /* 0x000fe40000000f00 */
[----:B---3--:R-:W-:Y:S02]  /*1ef0*/  FMNMX R19, R18, R19, !PT ;  /* 0x0000001312137209 */ /* 0x008fe40007800000 */
[----:B----4-:R-:W-:-:S05]  /*1f00*/  @!P0 LEA R14, R15, R14, 0x18 ;  /* 0x0000000e0f0e8211 */ /* 0x010fca00078ec0ff */
[----:B------:R3:W-:Y:S02]  /*1f10*/  @!P0 STS [R14], R19 ;  /* 0x000000130e008388 */ /* 0x0007e40000000800 */
.L_x_28:
[----:B------:R-:W4:Y:S02]  /*1f20*/  LDCU UR19, c[0x0][0x3a4] ;  /* 0x00007480ff1377ac */ /* 0x000f240008000800 */
[----:B----4-:R-:W-:-:S04]  /*1f30*/  UISETP.LT.AND UP1, UPT, UR8, UR19, UPT ;  /* 0x000000130800728c */ /* 0x010fc8000bf21270 */
[----:B------:R-:W-:-:S04]  /*1f40*/  USEL UR19, UR8, UR19, UP1 ;  /* 0x0000001308137287 */ /* 0x000fc80008800000 */
[----:B------:R-:W-:-:S06]  /*1f50*/  ULEA UR19, UR19, 0xf, 0x2 ;  /* 0x0000000f13137891 */ /* 0x000fcc000f8e10ff */
[----:B------:R-:W-:Y:S01]  /*1f60*/  MOV R20, UR19 ;  /* 0x0000001300147c02 */ /* 0x000fe20008000f00 */
[----:B------:R-:W-:Y:S05]  /*1f70*/  WARPSYNC.ALL ;  /* 0x0000000000007948 */ /* 0x000fea0003800000 */
[----:B------:R-:W-:Y:S01]  /*1f80*/  LOP3.LUT R20, R20, 0xfffffff0, RZ, 0xc0, !PT ;  /* 0xfffffff014147812 */ /* 0x000fe200078ec0ff */
[----:B------:R-:W-:Y:S01]  /*1f90*/  BAR.SYNC.DEFER_BLOCKING 0x0 ;  /* 0x0000000000007b1d */ /* 0x000fe20000010000 */
[----:B------:R-:W-:Y:S01]  /*1fa0*/  ULEA UR32, UR31, UR9, 0x2 ;  /* 0x000000091f207291 */ /* 0x000fe2000f8e10ff */
[----:B------:R-:W-:Y:S01]  /*1fb0*/  ISETP.GE.AND P3, PT, R5, UR28, PT ;  /* 0x0000001c05007c0c */ /* 0x000fe2000bf66270 */
[----:B------:R-:W-:-:S02]  /*1fc0*/  IMAD.MOV.U32 R22, RZ, RZ, RZ ;  /* 0x000000ffff167224 */ /* 0x000fc400078e00ff */
[----:B------:R-:W-:-:S03]  /*1fd0*/  IMAD.MOV.U32 R15, RZ, RZ, RZ ;  /* 0x000000ffff0f7224 */ /* 0x000fc600078e00ff */
[----:B------:R-:W4:Y:S01]  /*1fe0*/  S2UR UR22, SR_CgaCtaId ;  /* 0x00000000001679c3 */ /* 0x000f220000008800 */
[----:B------:R-:W-:Y:S01]  /*1ff0*/  UMOV UR19, 0x400 ;  /* 0x0000040000137882 */ /* 0x000fe20000000000 */
[----:B---3--:R-:W3:Y:S01]  /*2000*/  LDS R14, [UR32] ;  /* 0x00000020ff0e7984 */ /* 0x008ee20008000800 */
[----:B----4-:R-:W-:-:S09]  /*2010*/  ULEA UR19, UR22, UR19, 0x18 ;  /* 0x0000001316137291 */ /* 0x010fd2000f8ec0ff */
[----:B------:R-:W4:Y:S01]  /*2020*/  LDS R21, [UR19] ;  /* 0x00000013ff157984 */ /* 0x000f220008000800 */
[----:B---3--:R-:W-:Y:S02]  /*2030*/  FSETP.NEU.AND P2, PT, R14, -INF , PT ;  /* 0xff8000000e00780b */ /* 0x008fe40003f4d000 */
[----:B----4-:R-:W-:-:S11]  /*2040*/  FMNMX R21, R21, R14, !PT ;  /* 0x0000000e15157209 */ /* 0x010fd60007800000 */
[----:B------:R-:W-:Y:S05]  /*2050*/  @!P2 BRA `(.L_x_30) ;  /* 0x000000000018a947 */ /* 0x000fea0003800000 */
[----:B------:R-:W-:-:S04]  /*2060*/  FADD R14, R14, -R21 ;  /* 0x800000150e0e7221 */ /* 0x000fc80000000000 */
[----:B------:R-:W-:-:S05]  /*2070*/  FMUL R14, R14, 1.4426950216293334961 ;  /* 0x3fb8aa3b0e0e7820 */ /* 0x000fca0000400000 */
[----:B------:R-:W-:-:S13]  /*2080*/  FSETP.GEU.AND P2, PT, R14, -126, PT ;  /* 0xc2fc00000e00780b */ /* 0x000fda0003f4e000 */
[----:B------:R-:W-:-:S04]  /*2090*/  @!P2 FMUL R14, R14, 0.5 ;  /* 0x3f0000000e0ea820 */ /* 0x000fc80000400000 */
[----:B------:R-:W3:Y:S02]  /*20a0*/  MUFU.EX2 R22, R14 ;  /* 0x0000000e00167308 */ /* 0x000ee40000000800 */
[----:B---3--:R-:W-:-:S07]  /*20b0*/  @!P2 FMUL R22, R22, R22 ;  /* 0x000000161616a220 */ /* 0x008fce0000400000 */
.L_x_30:
[----:B------:R-:W-:Y:S04]  /*20c0*/  BSSY.RECONVERGENT B0, `(.L_x_31) ;  /* 0x0000012000007945 */ /* 0x000fe80003800200 */
[----:B------:R-:W-:Y:S05]  /*20d0*/  @P3 BRA `(.L_x_32) ;  /* 0x0000000000403947 */ /* 0x000fea0003800000 */
[----:B------:R-:W-:Y:S01]  /*20e0*/  IMAD.MOV.U32 R15, RZ, RZ, RZ ;  /* 0x000000ffff0f7224 */ /* 0x000fe200078e00ff */
[----:B------:R-:W-:-:S07]  /*20f0*/  MOV R14, R5 ;  /* 0x00000005000e7202 */ /* 0x000fce0000000f00 */
.L_x_33:
[----:B------:R-:W-:-:S04]  /*2100*/  IMAD.U32 R17, RZ, RZ, UR7 ;  /* 0x00000007ff117e24 */ /* 0x000fc8000f8e00ff */
[----:B------:R-:W-:Y:S02]  /*2110*/  IMAD R16, R17, 0x10, R14 ;  /* 0x0000001011107824 */ /* 0x000fe400078e020e */
[----:B------:R-:W-:-:S03]  /*2120*/  VIADD R14, R14, UR24 ;  /* 0x000000180e0e7c36 */ /* 0x000fc60008000000 */
[----:B------:R-:W-:Y:S02]  /*2130*/  LEA R16, R16, UR13, 0x2 ;  /* 0x0000000d10107c11 */ /* 0x000fe4000f8e10ff */
[----:B------:R-:W-:-:S04]  /*2140*/  ISETP.GE.AND P3, PT, R14, UR28, PT ;  /* 0x0000001c0e007c0c */ /* 0x000fc8000bf66270 */
[----:B------:R-:W3:Y:S02]  /*2150*/  LDS R16, [R16] ;  /* 0x0000000010107984 */ /* 0x000ee40000000800 */
[----:B---3--:R-:W-:-:S04]  /*2160*/  FADD R17, -R21, R16 ;  /* 0x0000001015117221 */ /* 0x008fc80000000100 */
[----:B------:R-:W-:-:S05]  /*2170*/  FMUL R17, R17, 1.4426950216293334961 ;  /* 0x3fb8aa3b11117820 */ /* 0x000fca0000400000 */
[----:B------:R-:W-:-:S13]  /*2180*/  FSETP.GEU.AND P2, PT, R17, -126, PT ;  /* 0xc2fc00001100780b */ /* 0x000fda0003f4e000 */
[----:B------:R-:W-:-:S04]  /*2190*/  @!P2 FMUL R17, R17, 0.5 ;  /* 0x3f0000001111a820 */ /* 0x000fc80000400000 */
[----:B0-----:R-:W0:Y:S02]  /*21a0*/  MUFU.EX2 R18, R17 ;  /* 0x0000001100127308 */ /* 0x001e240000000800 */
[----:B0-----:R-:W-:-:S04]  /*21b0*/  @!P2 FMUL R18, R18, R18 ;  /* 0x000000121212a220 */ /* 0x001fc80000400000 */
[----:B------:R-:W-:Y:S01]  /*21c0*/  FADD R15, R18, R15 ;  /* 0x0000000f120f7221 */ /* 0x000fe20000000000 */
[----:B------:R-:W-:Y:S06]  /*21d0*/  @!P3 BRA `(.L_x_33) ;  /* 0xfffffffc00c8b947 */ /* 0x000fec000383ffff */
.L_x_32:
[----:B------:R-:W-:Y:S05]  /*21e0*/  BSYNC.RECONVERGENT B0 ;  /* 0x0000000000007941 */ /* 0x000fea0003800200 */
.L_x_31:
[----:B------:R-:W3:Y:S01]  /*21f0*/  SHFL.DOWN PT, R14, R15, 0x10, 0x1f ;  /* 0x0a001f000f0e7f89 */ /* 0x000ee200000e0000 */
[----:B------:R-:W-:-:S05]  /*2200*/  IADD3 R24, PT, PT, R20, UR32, RZ ;  /* 0x0000002014187c10 */ /* 0x000fca000fffe0ff */
[----:B------:R-:W-:Y:S01]  /*2210*/  LDS R26, [R24] ;  /* 0x00000000181a7984 */ /* 0x000fe20000000800 */
[----:B---3--:R-:W-:-:S05]  /*2220*/  FADD R14, R14, R15 ;  /* 0x0000000f0e0e7221 */ /* 0x008fca0000000000 */
[----:B------:R-:W3:Y:S02]  /*2230*/  SHFL.DOWN PT, R17, R14, 0x8, 0x1f ;  /* 0x09001f000e117f89 */ /* 0x000ee400000e0000 */
[----:B---3--:R-:W-:-:S05]  /*2240*/  FADD R17, R14, R17 ;  /* 0x000000110e117221 */ /* 0x008fca0000000000 */
[----:B------:R-:W3:Y:S02]  /*2250*/  SHFL.DOWN PT, R16, R17, 0x4, 0x1f ;  /* 0x08801f0011107f89 */ /* 0x000ee400000e0000 */
[----:B---3--:R-:W-:-:S05]  /*2260*/  FADD R16, R17, R16 ;  /* 0x0000001011107221 */ /* 0x008fca0000000000 */
[----:B0-----:R-:W0:Y:S02]  /*2270*/  SHFL.DOWN PT, R19, R16, 0x2, 0x1f ;  /* 0x08401f0010137f89 */ /* 0x001e2400000e0000 */
[----:B0-----:R-:W-:-:S05]  /*2280*/  FADD R19, R16, R19 ;  /* 0x0000001310137221 */ /* 0x001fca0000000000 */
[----:B------:R-:W0:Y:S02]  /*2290*/  SHFL.DOWN PT, R18, R19, 0x1, 0x1f ;  /* 0x08201f0013127f89 */ /* 0x000e2400000e0000 */
[----:B0-----:R-:W-:-:S05]  /*22a0*/  FADD R15, R19, R18 ;  /* 0x00000012130f7221 */ /* 0x001fca0000000000 */
[----:B------:R0:W-:Y:S01]  /*22b0*/  @!P0 STS [R6], R15 ;  /* 0x0000000f06008388 */ /* 0x0001e20000000800 */
[----:B------:R-:W-:Y:S06]  /*22c0*/  BAR.SYNC.DEFER_BLOCKING 0x0 ;  /* 0x0000000000007b1d */ /* 0x000fec0000010000 */
[----:B------:R-:W-:Y:S05]  /*22d0*/  @P1 BRA `(.L_x_34) ;  /* 0x0000000000441947 */ /* 0x000fea0003800000 */
[----:B------:R-:W-:-:S06]  /*22e0*/  USHF.R.U32.HI UR22, URZ, 0x5, UR23 ;  /* 0x00000005ff167899 */ /* 0x000fcc0008011617 */
[----:B------:R-:W-:Y:S01]  /*22f0*/  ISETP.GE.U32.AND P1, PT, R13, UR22, PT ;  /* 0x000000160d007c0c */ /* 0x000fe2000bf26070 */
[----:B------:R-:W-:Y:S01]  /*2300*/  IMAD.MOV.U32 R13, RZ, RZ, RZ ;  /* 0x000000ffff0d7224 */ /* 0x000fe200078e00ff */
[----:B------:R-:W-:-:S11]  /*2310*/  UMOV UR22, 0xffffffff ;  /* 0xffffffff00167882 */ /* 0x000fd60000000000 */
[----:B------:R3:W4:Y:S01]  /*2320*/  @!P1 LDS R13, [R8] ;  /* 0x00000000080d9984 */ /* 0x0007220000000800 */
[----:B------:R-:W-:Y:S05]  /*2330*/  BRA.DIV UR22, `(.L_x_35) ;  /* 0x0000001e16147947 */ /* 0x000fea000b800000 */
[----:B----4-:R-:W4:Y:S02]  /*2340*/  SHFL.DOWN PT, R14, R13, 0x10, 0x1f ;  /* 0x0a001f000d0e7f89 */ /* 0x010f2400000e0000 */
[----:B----4-:R-:W-:-:S05]  /*2350*/  FADD R14, R14, R13 ;  /* 0x0000000d0e0e7221 */ /* 0x010fca0000000000 */
[----:B0-----:R-:W0:Y:S02]  /*2360*/  SHFL.DOWN PT, R15, R14, 0x8, 0x1f ;  /* 0x09001f000e0f7f89 */ /* 0x001e2400000e0000 */
[----:B0-----:R-:W-:-:S05]  /*2370*/  FADD R15, R14, R15 ;  /* 0x0000000f0e0f7221 */ /* 0x001fca0000000000 */
[----:B------:R-:W0:Y:S02]  /*2380*/  SHFL.DOWN PT, R16, R15, 0x4, 0x1f ;  /* 0x08801f000f107f89 */ /* 0x000e2400000e0000 */
[----:B0-----:R-:W-:-:S05]  /*2390*/  FADD R16, R15, R16 ;  /* 0x000000100f107221 */ /* 0x001fca0000000000 */
[----:B------:R-:W0:Y:S02]  /*23a0*/  SHFL.DOWN PT, R17, R16, 0x2, 0x1f ;  /* 0x08401f0010117f89 */ /* 0x000e2400000e0000 */
[----:B0-----:R-:W-:-:S05]  /*23b0*/  FADD R17, R16, R17 ;  /* 0x0000001110117221 */ /* 0x001fca0000000000 */
[----:B------:R0:W4:Y:S02]  /*23c0*/  SHFL.DOWN PT, R18, R17, 0x1, 0x1f ;  /* 0x08201f0011127f89 */ /* 0x00012400000e0000 */
.L_x_77:
[----:B----4-:R-:W-:-:S05]  /*23d0*/  FADD R18, R17, R18 ;  /* 0x0000001211127221 */ /* 0x010fca0000000000 */
[----:B------:R4:W-:Y:S02]  /*23e0*/  @!P0 STS [UR19], R18 ;  /* 0x00000012ff008988 */ /* 0x0009e40008000813 */
.L_x_34:
[----:B------:R-:W-:Y:S05]  /*23f0*/  WARPSYNC.ALL ;  /* 0x0000000000007948 */ /* 0x000fea0003800000 */
[----:B------:R-:W-:Y:S01]  /*2400*/  BAR.SYNC.DEFER_BLOCKING 0x0 ;  /* 0x0000000000007b1d */ /* 0x000fe20000010000 */
[----:B------:R-:W-:-:S05]  /*2410*/  ISETP.NE.AND P0, PT, R12, RZ, PT ;  /* 0x000000ff0c00720c */ /* 0x000fca0003f05270 */
[----:B------:R-:W5:Y:S01]  /*2420*/  LDCU UR22, c[0x0][0x3a4] ;  /* 0x00007480ff1677ac */ /* 0x000f620008000800 */
[----:B------:R-:W-:Y:S07]  /*2430*/  BSSY.RECONVERGENT B0, `(.L_x_36) ;  /* 0x00000e0000007945 */ /* 0x000fee0003800200 */
[----:B------:R-:W1:Y:S02]  /*2440*/  @!P0 LDS R13, [UR19] ;  /* 0x00000013ff0d8984 */ /* 0x000e640008000800 */
[----:B-1----:R-:W-:-:S05]  /*2450*/  @!P0 FFMA R13, R26, R22, R13 ;  /* 0x000000161a0d8223 */ /* 0x002fca000000000d */
[----:B------:R1:W-:Y:S04]  /*2460*/  @!P0 STS [R24], R13 ;  /* 0x0000000d18008388 */ /* 0x0003e80000000800 */
[----:B------:R1:W-:Y:S01]  /*2470*/  @!P0 STS [UR32], R21 ;  /* 0x00000015ff008988 */ /* 0x0003e20008000820 */
[----:B------:R-:W-:Y:S01]  /*2480*/  BAR.SYNC.DEFER_BLOCKING 0x0 ;  /* 0x0000000000007b1d */ /* 0x000fe20000010000 */
[----:B-----5:R-:W-:-:S13]  /*2490*/  ISETP.GE.AND P0, PT, R5, UR22, PT ;  /* 0x0000001605007c0c */ /* 0x020fda000bf06270 */
[----:B-1----:R-:W-:Y:S05]  /*24a0*/  @P0 BRA `(.L_x_37) ;  /* 0x0000000c00600947 */ /* 0x002fea0003800000 */
[----:B------:R-:W-:-:S07]  /*24b0*/  IMAD.MOV.U32 R23, RZ, RZ, R5 ;  /* 0x000000ffff177224 */ /* 0x000fce00078e0005 */
.L_x_43:
[----:B------:R-:W-:Y:S01]  /*24c0*/  UISETP.GE.AND UP1, UPT, UR18, 0x1, UPT ;  /* 0x000000011200788c */ /* 0x000fe2000bf26270 */
[----:B-1----:R-:W-:-:S08]  /*24d0*/  IMAD.MOV.U32 R25, RZ, RZ, RZ ;  /* 0x000000ffff197224 */ /* 0x002fd000078e00ff */
[----:B------:R-:W-:Y:S05]  /*24e0*/  BRA.U !UP1, `(.L_x_38) ;  /* 0x0000000d09207547 */ /* 0x000fea000b800000 */
[----:B------:R-:W-:Y:S01]  /*24f0*/  UISETP.GE.AND UP1, UPT, UR26, 0x8, UPT ;  /* 0x000000081a00788c */ /* 0x000fe2000bf26270 */
[----:B------:R-:W-:Y:S01]  /*2500*/  MOV R25, RZ ;  /* 0x000000ff00197202 */ /* 0x000fe20000000f00 */
[----:B------:R-:W-:-:S07]  /*2510*/  IMAD.MOV.U32 R16, RZ, RZ, RZ ;  /* 0x000000ffff107224 */ /* 0x000fce00078e00ff */
[----:B------:R-:W-:Y:S05]  /*2520*/  BRA.U !UP1, `(.L_x_39) ;  /* 0x0000000509747547 */ /* 0x000fea000b800000 */
[----:B------:R-:W-:-:S07]  /*2530*/  CS2R R24, SRZ ;  /* 0x0000000000187805 */ /* 0x000fce000001ff00 */
.L_x_40:
[----:B------:R-:W-:Y:S01]  /*2540*/  IMAD.U32 R13, RZ, RZ, UR7 ;  /* 0x00000007ff0d7e24 */ /* 0x000fe2000f8e00ff */
[----:B------:R-:W1:Y:S01]  /*2550*/  LDC R26, c[0x0][0x3a4] ;  /* 0x0000e900ff1a7b82 */ /* 0x000e620000000800 */
[C---:B------:R-:W-:Y:S02]  /*2560*/  IADD3 R16, PT, PT, R24.reuse, UR6, RZ ;  /* 0x0000000618107c10 */ /* 0x040fe4000fffe0ff */
[----:B------:R-:W-:Y:S01]  /*2570*/  IMAD R12, R13, 0x10, R24 ;  /* 0x000000100d0c7824 */ /* 0x000fe200078e0218 */
[----:B------:R-:W-:-:S04]  /*2580*/  IADD3 R24, PT, PT, R24, 0x8, RZ ;  /* 0x0000000818187810 */ /* 0x000fc80007ffe0ff */
[----:B------:R-:W-:-:S05]  /*2590*/  LEA R27, R12, UR13, 0x2 ;  /* 0x0000000d0c1b7c11 */ /* 0x000fca000f8e10ff */
[----:B0-----:R-:W0:Y:S01]  /*25a0*/  LDS.128 R12, [R27] ;  /* 0x000000001b0c7984 */ /* 0x001e220000000c00 */
[----:B-1----:R-:W-:-:S05]  /*25b0*/  IMAD R16, R16, R26, R23 ;  /* 0x0000001a10107224 */ /* 0x002fca00078e0217 */
[----:B------:R-:W-:Y:S02]  /*25c0*/  LEA R37, R16, UR10, 0x1 ;  /* 0x0000000a10257c11 */ /* 0x000fe4000f8e08ff */
[----:B----4-:R-:W1:Y:S03]  /*25d0*/  LDS.128 R16, [R27+0x10] ;  /* 0x000010001b107984 */ /* 0x010e660000000c00 */
[C---:B------:R-:W-:Y:S01]  /*25e0*/  IMAD R41, R26.reuse, 0x2, R37 ;  /* 0x000000021a297824 */ /* 0x040fe200078e0225 */
[----:B------:R4:W5:Y:S03]  /*25f0*/  LDS.U16 R38, [R37] ;  /* 0x0000000025267984 */ /* 0x0009660000000400 */
[----:B----4-:R-:W-:-:S04]  /*2600*/  IMAD R37, R26, 0x2, R41 ;  /* 0x000000021a257824 */ /* 0x010fc800078e0229 */
[----:B------:R-:W-:Y:S02]  /*2610*/  IMAD R43, R26, 0x2, R37 ;  /* 0x000000021a2b7824 */ /* 0x000fe400078e0225 */
[C---:B0-----:R-:W-:Y:S01]  /*2620*/  FADD R12, -R21.reuse, R12 ;  /* 0x0000000c150c7221 */ /* 0x041fe20000000100 */
[C---:B------:R-:W-:Y:S01]  /*2630*/  FADD R13, -R21.reuse, R13 ;  /* 0x0000000d150d7221 */ /* 0x040fe20000000100 */
[C---:B------:R-:W-:Y:S01]  /*2640*/  FADD R14, -R21.reuse, R14 ;  /* 0x0000000e150e7221 */ /* 0x040fe20000000100 */
[----:B------:R-:W-:Y:S01]  /*2650*/  FADD R15, -R21, R15 ;  /* 0x0000000f150f7221 */ /* 0x000fe20000000100 */
[----:B------:R-:W-:Y:S01]  /*2660*/  FMUL R35, R12, 1.4426950216293334961 ;  /* 0x3fb8aa3b0c237820 */ /* 0x000fe20000400000 */
[----:B------:R-:W-:Y:S01]  /*2670*/  FMUL R39, R13, 1.4426950216293334961 ;  /* 0x3fb8aa3b0d277820 */ /* 0x000fe20000400000 */
[----:B------:R0:W-:Y:S01]  /*2680*/  LDS.U16 R12, [R41] ;  /* 0x00000000290c7984 */ /* 0x0001e20000000400 */
[----:B------:R-:W-:Y:S02]  /*2690*/  FMUL R27, R14, 1.4426950216293334961 ;  /* 0x3fb8aa3b0e1b7820 */ /* 0x000fe40000400000 */
[----:B------:R-:W-:Y:S01]  /*26a0*/  FSETP.GEU.AND P0, PT, R35, -126, PT ;  /* 0xc2fc00002300780b */ /* 0x000fe20003f0e000 */
[----:B------:R4:W2:Y:S01]  /*26b0*/  LDS.U16 R13, [R37] ;  /* 0x00000000250d7984 */ /* 0x0008a20000000400 */
[----:B------:R-:W-:-:S02]  /*26c0*/  FSETP.GEU.AND P5, PT, R39, -126, PT ;  /* 0xc2fc00002700780b */ /* 0x000fc40003fae000 */
[----:B------:R-:W-:Y:S01]  /*26d0*/  FSETP.GEU.AND P4, PT, R27, -126, PT ;  /* 0xc2fc00001b00780b */ /* 0x000fe20003f8e000 */
[----:B------:R3:W2:Y:S01]  /*26e0*/  LDS.U16 R14, [R43] ;  /* 0x000000002b0e7984 */ /* 0x0006a20000000400 */
[----:B0-----:R-:W-:Y:S01]  /*26f0*/  LEA R41, R26, R43, 0x1 ;  /* 0x0000002b1a297211 */ /* 0x001fe200078e08ff */
[C---:B-1----:R-:W-:Y:S01]  /*2700*/  FADD R16, -R21.reuse, R16 ;  /* 0x0000001015107221 */ /* 0x042fe20000000100 */
[----:B------:R-:W-:-:S03]  /*2710*/  FADD R18, -R21, R18 ;  /* 0x0000001215127221 */ /* 0x000fc60000000100 */
[----:B------:R-:W-:Y:S02]  /*2720*/  IMAD R45, R26, 0x2, R41 ;  /* 0x000000021a2d7824 */ /* 0x000fe400078e0229 */
[----:B------:R-:W-:Y:S01]  /*2730*/  FADD R17, -R21, R17 ;  /* 0x0000001115117221 */ /* 0x000fe20000000100 */
[----:B------:R-:W-:Y:S01]  /*2740*/  @!P0 FMUL R35, R35, 0.5 ;  /* 0x3f00000023238820 */ /* 0x000fe20000400000 */
[----:B-----5:R-:W-:Y:S02]  /*2750*/  HADD2.F32 R38, -RZ, R38.H0_H0 ;  /* 0x20000026ff267230 */ /* 0x020fe40000004100 */
[----:B------:R-:W-:Y:S01]  /*2760*/  @!P5 FMUL R39, R39, 0.5 ;  /* 0x3f0000002727d820 */ /* 0x000fe20000400000 */
[----:B----4-:R-:W-:Y:S01]  /*2770*/  FMUL R37, R16, 1.4426950216293334961 ;  /* 0x3fb8aa3b10257820 */ /* 0x010fe20000400000 */
[----:B------:R0:W1:Y:S01]  /*2780*/  MUFU.EX2 R36, R35 ;  /* 0x0000002300247308 */ /* 0x0000620000000800 */
[----:B------:R-:W-:Y:S01]  /*2790*/  @!P4 FMUL R27, R27, 0.5 ;  /* 0x3f0000001b1bc820 */ /* 0x000fe20000400000 */
[----:B---3--:R-:W-:Y:S01]  /*27a0*/  IMAD R43, R26, 0x2, R45 ;  /* 0x000000021a2b7824 */ /* 0x008fe200078e022d */
[----:B------:R-:W3:Y:S01]  /*27b0*/  LDS.U16 R16, [R45] ;  /* 0x000000002d107984 */ /* 0x000ee20000000400 */
[----:B------:R-:W-:-:S04]  /*27c0*/  FSETP.GEU.AND P2, PT, R37, -126, PT ;  /* 0xc2fc00002500780b */ /* 0x000fc80003f4e000 */
[----:B------:R-:W4:Y:S01]  /*27d0*/  MUFU.EX2 R27, R27 ;  /* 0x0000001b001b7308 */ /* 0x000f220000000800 */
[----:B0-----:R-:W-:Y:S02]  /*27e0*/  FMUL R35, R15, 1.4426950216293334961 ;  /* 0x3fb8aa3b0f237820 */ /* 0x001fe40000400000 */
[----:B------:R0:W5:Y:S03]  /*27f0*/  LDS.U16 R15, [R41] ;  /* 0x00000000290f7984 */ /* 0x0001660000000400 */
[----:B------:R-:W-:Y:S01]  /*2800*/  FSETP.GEU.AND P3, PT, R35, -126, PT ;  /* 0xc2fc00002300780b */ /* 0x000fe20003f6e000 */
[----:B-1----:R-:W-:Y:S02]  /*2810*/  @!P0 FMUL R36, R36, R36 ;  /* 0x0000002424248220 */ /* 0x002fe40000400000 */
[----:B------:R-:W-:Y:S01]  /*2820*/  @!P2 FMUL R37, R37, 0.5 ;  /* 0x3f0000002525a820 */ /* 0x000fe20000400000 */
[----:B0-----:R-:W-:-:S02]  /*2830*/  IMAD R41, R26, 0x2, R43 ;  /* 0x000000021a297824 */ /* 0x001fc400078e022b */
[----:B------:R-:W-:Y:S01]  /*2840*/  FFMA R25, R36, R38, R25 ;  /* 0x0000002624197223 */ /* 0x000fe20000000019 */
[----:B------:R-:W-:Y:S01]  /*2850*/  FADD R38, -R21, R19 ;  /* 0x0000001315267221 */ /* 0x000fe20000000100 */
[----:B------:R0:W1:Y:S01]  /*2860*/  MUFU.EX2 R36, R39 ;  /* 0x0000002700247308 */ /* 0x0000620000000800 */
[----:B------:R-:W-:Y:S01]  /*2870*/  FMUL R19, R17, 1.4426950216293334961 ;  /* 0x3fb8aa3b11137820 */ /* 0x000fe20000400000 */
[----:B--2---:R-:W-:Y:S01]  /*2880*/  HADD2.F32 R13, -RZ, R13.H0_H0 ;  /* 0x2000000dff0d7230 */ /* 0x004fe20000004100 */
[----:B------:R-:W2:Y:S01]  /*2890*/  LDS.U16 R17, [R43] ;  /* 0x000000002b117984 */ /* 0x000ea20000000400 */
[----:B------:R-:W-:Y:S01]  /*28a0*/  FMUL R40, R38, 1.4426950216293334961 ;  /* 0x3fb8aa3b26287820 */ /* 0x000fe20000400000 */
[----:B------:R-:W-:Y:S01]  /*28b0*/  @!P3 FMUL R35, R35, 0.5 ;  /* 0x3f0000002323b820 */ /* 0x000fe20000400000 */
[----:B------:R-:W-:Y:S01]  /*28c0*/  FSETP.GEU.AND P1, PT, R19, -126, PT ;  /* 0xc2fc00001300780b */ /* 0x000fe20003f2e000 */
[----:B----4-:R-:W-:Y:S01]  /*28d0*/  @!P4 FMUL R27, R27, R27 ;  /* 0x0000001b1b1bc220 */ /* 0x010fe20000400000 */
[----:B------:R-:W4:Y:S01]  /*28e0*/  MUFU.EX2 R38, R37 ;  /* 0x0000002500267308 */ /* 0x000f220000000800 */
[----:B0-----:R-:W-:Y:S01]  /*28f0*/  FMUL R39, R18, 1.4426950216293334961 ;  /* 0x3fb8aa3b12277820 */ /* 0x001fe20000400000 */
[----:B------:R-:W-:-:S02]  /*2900*/  HADD2.F32 R18, -RZ, R12.H0_H0 ;  /* 0x2000000cff127230 */ /* 0x000fc40000004100 */
[----:B------:R-:W0:Y:S01]  /*2910*/  LDS.U16 R12, [R41] ;  /* 0x00000000290c7984 */ /* 0x000e220000000400 */
[----:B------:R-:W-:Y:S01]  /*2920*/  HADD2.F32 R14, -RZ, R14.H0_H0 ;  /* 0x2000000eff0e7230 */ /* 0x000fe20000004100 */
[----:B------:R-:W-:Y:S02]  /*2930*/  FSETP.GEU.AND P0, PT, R39, -126, PT ;  /* 0xc2fc00002700780b */ /* 0x000fe40003f0e000 */
[----:B------:R-:W5:Y:S01]  /*2940*/  MUFU.EX2 R26, R35 ;  /* 0x00000023001a7308 */ /* 0x000f620000000800 */
[----:B-1----:R-:W-:Y:S01]  /*2950*/  @!P5 FMUL R36, R36, R36 ;  /* 0x000000242424d220 */ /* 0x002fe20000400000 */
[----:B------:R-:W-:Y:S01]  /*2960*/  FSETP.GEU.AND P5, PT, R40, -126, PT ;  /* 0xc2fc00002800780b */ /* 0x000fe20003fae000 */
[----:B------:R-:W-:Y:S01]  /*2970*/  @!P1 FMUL R19, R19, 0.5 ;  /* 0x3f00000013139820 */ /* 0x000fe20000400000 */
[----:B---3--:R-:W-:Y:S02]  /*2980*/  HADD2.F32 R16, -RZ, R16.H0_H0 ;  /* 0x20000010ff107230 */ /* 0x008fe40000004100 */
[----:B------:R-:W-:-:S02]  /*2990*/  FFMA R18, R36, R18, R25 ;  /* 0x0000001224127223 */ /* 0x000fc40000000019 */
[----:B------:R-:W1:Y:S02]  /*29a0*/  MUFU.EX2 R36, R19 ;  /* 0x0000001300247308 */ /* 0x000e640000000800 */
[----:B------:R-:W-:Y:S01]  /*29b0*/  FFMA R13, R27, R13, R18 ;  /* 0x0000000d1b0d7223 */ /* 0x000fe20000000012 */
[----:B----4-:R-:W-:Y:S01]  /*29c0*/  @!P2 FMUL R38, R38, R38 ;  /* 0x000000262626a220 */ /* 0x010fe20000400000 */
[----:B------:R-:W-:Y:S01]  /*29d0*/  @!P0 FMUL R39, R39, 0.5 ;  /* 0x3f00000027278820 */ /* 0x000fe20000400000 */
[----:B-----5:R-:W-:Y:S02]  /*29e0*/  HADD2.F32 R15, -RZ, R15.H0_H0 ;  /* 0x2000000fff0f7230 */ /* 0x020fe40000004100 */
[----:B------:R-:W-:Y:S01]  /*29f0*/  @!P5 FMUL R40, R40, 0.5 ;  /* 0x3f0000002828d820 */ /* 0x000fe20000400000 */
[----:B------:R-:W3:Y:S01]  /*2a00*/  MUFU.EX2 R18, R39 ;  /* 0x0000002700127308 */ /* 0x000ee20000000800 */
[----:B------:R-:W-:-:S04]  /*2a10*/  @!P3 FMUL R26, R26, R26 ;  /* 0x0000001a1a1ab220 */ /* 0x000fc80000400000 */
[----:B------:R-:W-:-:S03]  /*2a20*/  FFMA R13, R26, R14, R13 ;  /* 0x0000000e1a0d7223 */ /* 0x000fc6000000000d */
[----:B------:R-:W4:Y:S01]  /*2a30*/  MUFU.EX2 R40, R40 ;  /* 0x0000002800287308 */ /* 0x000f220000000800 */
[----:B------:R-:W-:Y:S01]  /*2a40*/  FFMA R13, R38, R15, R13 ;  /* 0x0000000f260d7223 */ /* 0x000fe2000000000d */
[----:B-1----:R-:W-:Y:S01]  /*2a50*/  @!P1 FMUL R36, R36, R36 ;  /* 0x0000002424249220 */ /* 0x002fe20000400000 */
[----:B--2---:R-:W-:-:S03]  /*2a60*/  HADD2.F32 R17, -RZ, R17.H0_H0 ;  /* 0x20000011ff117230 */ /* 0x004fc60000004100 */
[----:B------:R-:W-:Y:S01]  /*2a70*/  FFMA R13, R36, R16, R13 ;  /* 0x00000010240d7223 */ /* 0x000fe2000000000d */
[----:B---3--:R-:W-:Y:S01]  /*2a80*/  @!P0 FMUL R18, R18, R18 ;  /* 0x0000001212128220 */ /* 0x008fe20000400000 */
[----:B------:R-:W-:Y:S01]  /*2a90*/  ISETP.NE.AND P0, PT, R24, UR29, PT ;  /* 0x0000001d18007c0c */ /* 0x000fe2000bf05270 */
[----:B0-----:R-:W-:Y:S02]  /*2aa0*/  HADD2.F32 R12, -RZ, R12.H0_H0 ;  /* 0x2000000cff0c7230 */ /* 0x001fe40000004100 */
[----:B------:R-:W-:Y:S01]  /*2ab0*/  FFMA R13, R18, R17, R13 ;  /* 0x00000011120d7223 */ /* 0x000fe2000000000d */
[----:B----4-:R-:W-:-:S04]  /*2ac0*/  @!P5 FMUL R40, R40, R40 ;  /* 0x000000282828d220 */ /* 0x010fc80000400000 */
[----:B------:R-:W-:-:S05]  /*2ad0*/  FFMA R25, R40, R12, R13 ;  /* 0x0000000c28197223 */ /* 0x000fca000000000d */
[----:B------:R-:W-:Y:S05]  /*2ae0*/  @P0 BRA `(.L_x_40) ;  /* 0xfffffff800940947 */ /* 0x000fea000383ffff */
[----:B------:R-:W-:-:S07]  /*2af0*/  IMAD.U32 R16, RZ, RZ, UR29 ;  /* 0x0000001dff107e24 */ /* 0x000fce000f8e00ff */
.L_x_39:
[----:B------:R-:W-:-:S09]  /*2b00*/  UISETP.NE.AND UP1, UPT, UR33, URZ, UPT ;  /* 0x000000ff2100728c */ /* 0x000fd2000bf25270 */
[----:B------:R-:W-:Y:S05]  /*2b10*/  BRA.U !UP1, `(.L_x_38) ;  /* 0x0000000509947547 */ /* 0x000fea000b800000 */
[----:B------:R-:W-:Y:S01]  /*2b20*/  UISETP.NE.AND UP1, UPT, UR30, URZ, UPT ;  /* 0x000000ff1e00728c */ /* 0x000fe2000bf25270 */
[----:B------:R-:W-:Y:S10]  /*2b30*/  BRA.U !UP0, `(.L_x_41) ;  /* 0x0000000108c47547 */ /* 0x000ff4000b800000 */
[----:B------:R-:W-:Y:S01]  /*2b40*/  IMAD.U32 R13, RZ, RZ, UR7 ;  /* 0x00000007ff0d7e24 */ /* 0x000fe2000f8e00ff */
[----:B------:R-:W1:Y:S01]  /*2b50*/  LDC R27, c[0x0][0x3a4] ;  /* 0x0000e900ff1b7b82 */ /* 0x000e620000000800 */
[C---:B----4-:R-:W-:Y:S02]  /*2b60*/  IADD3 R18, PT, PT, R16.reuse, UR6, RZ ;  /* 0x0000000610127c10 */ /* 0x050fe4000fffe0ff */
[----:B------:R-:W-:Y:S01]  /*2b70*/  IMAD R12, R13, 0x10, R16 ;  /* 0x000000100d0c7824 */ /* 0x000fe200078e0210 */
[----:B------:R-:W-:-:S04]  /*2b80*/  IADD3 R16, PT, PT, R16, 0x4, RZ ;  /* 0x0000000410107810 */ /* 0x000fc80007ffe0ff */
[----:B0-----:R-:W-:-:S05]  /*2b90*/  LEA R17, R12, UR13, 0x2 ;  /* 0x0000000d0c117c11 */ /* 0x001fca000f8e10ff */
[----:B------:R-:W0:Y:S04]  /*2ba0*/  LDS.64 R12, [R17] ;  /* 0x00000000110c7984 */ /* 0x000e280000000a00 */
[----:B------:R-:W4:Y:S01]  /*2bb0*/  LDS.64 R14, [R17+0x8] ;  /* 0x00000800110e7984 */ /* 0x000f220000000a00 */
[----:B-1----:R-:W-:-:S05]  /*2bc0*/  IMAD R18, R18, R27, R23 ;  /* 0x0000001b12127224 */ /* 0x002fca00078e0217 */
[----:B------:R-:W-:-:S05]  /*2bd0*/  LEA R18, R18, UR10, 0x1 ;  /* 0x0000000a12127c11 */ /* 0x000fca000f8e08ff */
[C---:B------:R-:W-:Y:S02]  /*2be0*/  IMAD R19, R27.reuse, 0x2, R18 ;  /* 0x000000021b137824 */ /* 0x040fe400078e0212 */
[----:B------:R-:W1:Y:S02]  /*2bf0*/  LDS.U16 R18, [R18] ;  /* 0x0000000012127984 */ /* 0x000e640000000400 */
[C---:B------:R-:W-:Y:S02]  /*2c00*/  IMAD R26, R27.reuse, 0x2, R19 ;  /* 0x000000021b1a7824 */ /* 0x040fe400078e0213 */
[----:B------:R-:W5:Y:S02]  /*2c10*/  LDS.U16 R24, [R19] ;  /* 0x0000000013187984 */ /* 0x000f640000000400 */
[----:B------:R-:W-:Y:S02]  /*2c20*/  IMAD R36, R27, 0x2, R26 ;  /* 0x000000021b247824 */ /* 0x000fe400078e021a */
[----:B------:R-:W2:Y:S04]  /*2c30*/  LDS.U16 R26, [R26] ;  /* 0x000000001a1a7984 */ /* 0x000ea80000000400 */
[----:B------:R-:W3:Y:S01]  /*2c40*/  LDS.U16 R36, [R36] ;  /* 0x0000000024247984 */ /* 0x000ee20000000400 */
[C---:B0-----:R-:W-:Y:S01]  /*2c50*/  FADD R12, -R21.reuse, R12 ;  /* 0x0000000c150c7221 */ /* 0x041fe20000000100 */
[----:B------:R-:W-:-:S03]  /*2c60*/  FADD R13, -R21, R13 ;  /* 0x0000000d150d7221 */ /* 0x000fc60000000100 */
[----:B------:R-:W-:Y:S01]  /*2c70*/  FMUL R12, R12, 1.4426950216293334961 ;  /* 0x3fb8aa3b0c0c7820 */ /* 0x000fe20000400000 */
[----:B----4-:R-:W-:Y:S01]  /*2c80*/  FADD R14, -R21, R14 ;  /* 0x0000000e150e7221 */ /* 0x010fe20000000100 */
[----:B------:R-:W-:Y:S01]  /*2c90*/  FMUL R13, R13, 1.4426950216293334961 ;  /* 0x3fb8aa3b0d0d7820 */ /* 0x000fe20000400000 */
[----:B------:R-:W-:Y:S02]  /*2ca0*/  FADD R15, -R21, R15 ;  /* 0x0000000f150f7221 */ /* 0x000fe40000000100 */
[----:B------:R-:W-:Y:S01]  /*2cb0*/  FSETP.GEU.AND P0, PT, R12, -126, PT ;  /* 0xc2fc00000c00780b */ /* 0x000fe20003f0e000 */
[----:B------:R-:W-:Y:S01]  /*2cc0*/  FMUL R17, R14, 1.4426950216293334961 ;  /* 0x3fb8aa3b0e117820 */ /* 0x000fe20000400000 */
[----:B------:R-:W-:Y:S01]  /*2cd0*/  FSETP.GEU.AND P1, PT, R13, -126, PT ;  /* 0xc2fc00000d00780b */ /* 0x000fe20003f2e000 */
[----:B------:R-:W-:-:S03]  /*2ce0*/  FMUL R27, R15, 1.4426950216293334961 ;  /* 0x3fb8aa3b0f1b7820 */ /* 0x000fc60000400000 */
[----:B------:R-:W-:Y:S02]  /*2cf0*/  FSETP.GEU.AND P2, PT, R17, -126, PT ;  /* 0xc2fc00001100780b */ /* 0x000fe40003f4e000 */
[----:B------:R-:W-:-:S05]  /*2d00*/  FSETP.GEU.AND P3, PT, R27, -126, PT ;  /* 0xc2fc00001b00780b */ /* 0x000fca0003f6e000 */
[----:B------:R-:W-:Y:S01]  /*2d10*/  @!P0 FMUL R12, R12, 0.5 ;  /* 0x3f0000000c0c8820 */ /* 0x000fe20000400000 */
[----:B-1----:R-:W-:Y:S02]  /*2d20*/  HADD2.F32 R18, -RZ, R18.H0_H0 ;  /* 0x20000012ff127230 */ /* 0x002fe40000004100 */
[----:B------:R-:W-:Y:S01]  /*2d30*/  @!P1 FMUL R13, R13, 0.5 ;  /* 0x3f0000000d0d9820 */ /* 0x000fe20000400000 */
[----:B------:R-:W0:Y:S01]  /*2d40*/  MUFU.EX2 R14, R12 ;  /* 0x0000000c000e7308 */ /* 0x000e220000000800 */
[----:B-----5:R-:W-:Y:S02]  /*2d50*/  HADD2.F32 R24, -RZ, R24.H0_H0 ;  /* 0x20000018ff187230 */ /* 0x020fe40000004100 */
[----:B------:R-:W-:Y:S01]  /*2d60*/  @!P2 FMUL R17, R17, 0.5 ;  /* 0x3f0000001111a820 */ /* 0x000fe20000400000 */
[----:B------:R-:W-:Y:S01]  /*2d70*/  @!P3 FMUL R27, R27, 0.5 ;  /* 0x3f0000001b1bb820 */ /* 0x000fe20000400000 */
[----:B--2---:R-:W-:-:S03]  /*2d80*/  HADD2.F32 R26, -RZ, R26.H0_H0 ;  /* 0x2000001aff1a7230 */ /* 0x004fc60000004100 */
[----:B------:R-:W1:Y:S01]  /*2d90*/  MUFU.EX2 R15, R13 ;  /* 0x0000000d000f7308 */ /* 0x000e620000000800 */
[----:B---3--:R-:W-:-:S07]  /*2da0*/  HADD2.F32 R36, -RZ, R36.H0_H0 ;  /* 0x20000024ff247230 */ /* 0x008fce0000004100 */
[----:B------:R-:W2:Y:S01]  /*2db0*/  MUFU.EX2 R19, R17 ;  /* 0x0000001100137308 */ /* 0x000ea20000000800 */
[----:B0-----:R-:W-:-:S04]  /*2dc0*/  @!P0 FMUL R14, R14, R14 ;  /* 0x0000000e0e0e8220 */ /* 0x001fc80000400000 */
[----:B------:R-:W-:-:S03]  /*2dd0*/  FFMA R18, R14, R18, R25 ;  /* 0x000000120e127223 */ /* 0x000fc60000000019 */
[----:B------:R-:W0:Y:S01]  /*2de0*/  MUFU.EX2 R35, R27 ;  /* 0x0000001b00237308 */ /* 0x000e220000000800 */
[----:B-1----:R-:W-:-:S04]  /*2df0*/  @!P1 FMUL R15, R15, R15 ;  /* 0x0000000f0f0f9220 */ /* 0x002fc80000400000 */
[----:B------:R-:W-:Y:S01]  /*2e00*/  FFMA R18, R15, R24, R18 ;  /* 0x000000180f127223 */ /* 0x000fe20000000012 */
[----:B--2---:R-:W-:-:S04]  /*2e10*/  @!P2 FMUL R19, R19, R19 ;  /* 0x000000131313a220 */ /* 0x004fc80000400000 */
[----:B------:R-:W-:Y:S01]  /*2e20*/  FFMA R18, R19, R26, R18 ;  /* 0x0000001a13127223 */ /* 0x000fe20000000012 */
[----:B0-----:R-:W-:-:S04]  /*2e30*/  @!P3 FMUL R35, R35, R35 ;  /* 0x000000232323b220 */ /* 0x001fc80000400000 */
[----:B------:R-:W-:-:S07]  /*2e40*/  FFMA R25, R35, R36, R18 ;  /* 0x0000002423197223 */ /* 0x000fce0000000012 */
.L_x_41:
[----:B------:R-:W-:Y:S05]  /*2e50*/  BRA.U !UP1, `(.L_x_38) ;  /* 0x0000000109c47547 */ /* 0x000fea000b800000 */
[----:B------:R-:W-:Y:S02]  /*2e60*/  UISETP.NE.AND UP1, UPT, UR30, 0x1, UPT ;  /* 0x000000011e00788c */ /* 0x000fe4000bf25270 */
[----:B------:R-:W-:-:S07]  /*2e70*/  ULOP3.LUT UP2, URZ, UR17, 0x1, URZ, 0xc0, !UPT ;  /* 0x0000000111ff7892 */ /* 0x000fce000f84c0ff */
[----:B------:R-:W-:Y:S05]  /*2e80*/  BRA.U !UP1, `(.L_x_42) ;  /* 0x0000000109707547 */ /* 0x000fea000b800000 */
[----:B------:R-:W-:Y:S01]  /*2e90*/  IMAD.U32 R13, RZ, RZ, UR7 ;  /* 0x00000007ff0d7e24 */ /* 0x000fe2000f8e00ff */
[----:B0-----:R-:W0:Y:S01]  /*2ea0*/  LDC R15, c[0x0][0x3a4] ;  /* 0x0000e900ff0f7b82 */ /* 0x001e220000000800 */
[C---:B------:R-:W-:Y:S02]  /*2eb0*/  VIADD R14, R16.reuse, UR6 ;  /* 0x00000006100e7c36 */ /* 0x040fe40008000000 */
[----:B------:R-:W-:Y:S02]  /*2ec0*/  IMAD R12, R13, 0x10, R16 ;  /* 0x000000100d0c7824 */ /* 0x000fe400078e0210 */
[----:B------:R-:W-:-:S03]  /*2ed0*/  VIADD R16, R16, 0x2 ;  /* 0x0000000210107836 */ /* 0x000fc60000000000 */
[----:B------:R-:W-:-:S06]  /*2ee0*/  LEA R12, R12, UR13, 0x2 ;  /* 0x0000000d0c0c7c11 */ /* 0x000fcc000f8e10ff */
[----:B------:R-:W1:Y:S01]  /*2ef0*/  LDS.64 R12, [R12] ;  /* 0x000000000c0c7984 */ /* 0x000e620000000a00 */
[----:B0-----:R-:W-:-:S05]  /*2f00*/  IMAD R14, R14, R15, R23 ;  /* 0x0000000f0e0e7224 */ /* 0x001fca00078e0217 */
[----:B----4-:R-:W-:-:S04]  /*2f10*/  LEA R18, R14, UR10, 0x1 ;  /* 0x0000000a0e127c11 */ /* 0x010fc8000f8e08ff */
[----:B------:R-:W-:Y:S02]  /*2f20*/  LEA R17, R15, R18, 0x1 ;  /* 0x000000120f117211 */ /* 0x000fe400078e08ff */
[----:B------:R-:W0:Y:S04]  /*2f30*/  LDS.U16 R18, [R18] ;  /* 0x0000000012127984 */ /* 0x000e280000000400 */
[----:B------:R-:W4:Y:S01]  /*2f40*/  LDS.U16 R17, [R17] ;  /* 0x0000000011117984 */ /* 0x000f220000000400 */
[C---:B-1----:R-:W-:Y:S01]  /*2f50*/  FADD R14, -R21.reuse, R12 ;  /* 0x0000000c150e7221 */ /* 0x042fe20000000100 */
[----:B------:R-:W-:-:S03]  /*2f60*/  FADD R13, -R21, R13 ;  /* 0x0000000d150d7221 */ /* 0x000fc60000000100 */
[----:B------:R-:W-:Y:S01]  /*2f70*/  FMUL R14, R14, 1.4426950216293334961 ;  /* 0x3fb8aa3b0e0e7820 */ /* 0x000fe20000400000 */
[----:B------:R-:W-:-:S04]  /*2f80*/  FMUL R15, R13, 1.4426950216293334961 ;  /* 0x3fb8aa3b0d0f7820 */ /* 0x000fc80000400000 */
[----:B------:R-:W-:Y:S02]  /*2f90*/  FSETP.GEU.AND P0, PT, R14, -126, PT ;  /* 0xc2fc00000e00780b */ /* 0x000fe40003f0e000 */
[----:B------:R-:W-:Y:S01]  /*2fa0*/  FSETP.GEU.AND P1, PT, R15, -126, PT ;  /* 0xc2fc00000f00780b */ /* 0x000fe20003f2e000 */
[----:B0-----:R-:W-:-:S10]  /*2fb0*/  HADD2.F32 R13, -RZ, R18.H0_H0 ;  /* 0x20000012ff0d7230 */ /* 0x001fd40000004100 */
[----:B------:R-:W-:Y:S02]  /*2fc0*/  @!P0 FMUL R14, R14, 0.5 ;  /* 0x3f0000000e0e8820 */ /* 0x000fe40000400000 */
[----:B------:R-:W-:Y:S01]  /*2fd0*/  @!P1 FMUL R15, R15, 0.5 ;  /* 0x3f0000000f0f9820 */ /* 0x000fe20000400000 */
[----:B----4-:R-:W-:Y:S01]  /*2fe0*/  HADD2.F32 R18, -RZ, R17.H0_H0 ;  /* 0x20000011ff127230 */ /* 0x010fe20000004100 */
[----:B------:R-:W0:Y:S08]  /*2ff0*/  MUFU.EX2 R12, R14 ;  /* 0x0000000e000c7308 */ /* 0x000e300000000800 */
[----:B------:R-:W1:Y:S01]  /*3000*/  MUFU.EX2 R24, R15 ;  /* 0x0000000f00187308 */ /* 0x000e620000000800 */
[----:B0-----:R-:W-:-:S04]  /*3010*/  @!P0 FMUL R12, R12, R12 ;  /* 0x0000000c0c0c8220 */ /* 0x001fc80000400000 */
[----:B------:R-:W-:Y:S01]  /*3020*/  FFMA R13, R12, R13, R25 ;  /* 0x0000000d0c0d7223 */ /* 0x000fe20000000019 */
[----:B-1----:R-:W-:-:S04]  /*3030*/  @!P1 FMUL R24, R24, R24 ;  /* 0x0000001818189220 */ /* 0x002fc80000400000 */
[----:B------:R-:W-:-:S07]  /*3040*/  FFMA R25, R24, R18, R13 ;  /* 0x0000001218197223 */ /* 0x000fce000000000d */
.L_x_42:
[----:B------:R-:W-:Y:S05]  /*3050*/  BRA.U !UP2, `(.L_x_38) ;  /* 0x000000010a447547 */ /* 0x000fea000b800000 */
[----:B------:R-:W-:Y:S01]  /*3060*/  IMAD.U32 R13, RZ, RZ, UR7 ;  /* 0x00000007ff0d7e24 */ /* 0x000fe2000f8e00ff */
[----:B------:R-:W1:Y:S03]  /*3070*/  LDCU UR22, c[0x0][0x3a4] ;  /* 0x00007480ff1677ac */ /* 0x000e660008000800 */
[----:B------:R-:W-:Y:S01]  /*3080*/  IMAD R12, R13, 0x10, R16 ;  /* 0x000000100d0c7824 */ /* 0x000fe200078e0210 */
[----:B------:R-:W-:-:S04]  /*3090*/  IADD3 R16, PT, PT, R16, UR6, RZ ;  /* 0x0000000610107c10 */ /* 0x000fc8000fffe0ff */
[----:B------:R-:W-:-:S06]  /*30a0*/  LEA R12, R12, UR13, 0x2 ;  /* 0x0000000d0c0c7c11 */ /* 0x000fcc000f8e10ff */
[----:B------:R-:W5:Y:S01]  /*30b0*/  LDS R12, [R12] ;  /* 0x000000000c0c7984 */ /* 0x000f620000000800 */
[----:B-1----:R-:W-:-:S05]  /*30c0*/  IMAD R16, R16, UR22, R23 ;  /* 0x0000001610107c24 */ /* 0x002fca000f8e0217 */
[----:B------:R-:W-:-:S06]  /*30d0*/  LEA R16, R16, UR10, 0x1 ;  /* 0x0000000a10107c11 */ /* 0x000fcc000f8e08ff */
[----:B------:R-:W1:Y:S01]  /*30e0*/  LDS.U16 R16, [R16] ;  /* 0x0000000010107984 */ /* 0x000e620000000400 */
[----:B-----5:R-:W-:-:S04]  /*30f0*/  FADD R13, -R21, R12 ;  /* 0x0000000c150d7221 */ /* 0x020fc80000000100 */
[----:B------:R-:W-:-:S05]  /*3100*/  FMUL R13, R13, 1.4426950216293334961 ;  /* 0x3fb8aa3b0d0d7820 */ /* 0x000fca0000400000 */
[----:B------:R-:W-:Y:S01]  /*3110*/  FSETP.GEU.AND P0, PT, R13, -126, PT ;  /* 0xc2fc00000d00780b */ /* 0x000fe20003f0e000 */
[----:B-1----:R-:W-:-:S12]  /*3120*/  HADD2.F32 R12, -RZ, R16.H0_H0 ;  /* 0x20000010ff0c7230 */ /* 0x002fd80000004100 */
[----:B------:R-:W-:-:S04]  /*3130*/  @!P0 FMUL R13, R13, 0.5 ;  /* 0x3f0000000d0d8820 */ /* 0x000fc80000400000 */
[----:B------:R-:W1:Y:S02]  /*3140*/  MUFU.EX2 R14, R13 ;  /* 0x0000000d000e7308 */ /* 0x000e640000000800 */
[----:B-1----:R-:W-:-:S04]  /*3150*/  @!P0 FMUL R14, R14, R14 ;  /* 0x0000000e0e0e8220 */ /* 0x002fc80000400000 */
[----:B------:R-:W-:-:S07]  /*3160*/  FFMA R25, R14, R12, R25 ;  /* 0x0000000c0e197223 */ /* 0x000fce0000000019 */
.L_x_38:
[----:B------:R-:W1:Y:S01]  /*3170*/  LDCU UR22, c[0x0][0x3a4] ;  /* 0x00007480ff1677ac */ /* 0x000e620008000800 */
[----:B------:R-:W-:-:S04]  /*3180*/  VIADD R13, R20, UR9 ;  /* 0x00000009140d7c36 */ /* 0x000fc80008000000 */
[----:B------:R-:W-:Y:S02]  /*3190*/  IMAD.IADD R13, R20, 0x1, R13 ;  /* 0x00000001140d7824 */ /* 0x000fe400078e020d */
[----:B-1----:R-:W-:-:S04]  /*31a0*/  IMAD.U32 R12, RZ, RZ, UR22 ;  /* 0x00000016ff0c7e24 */ /* 0x002fc8000f8e00ff */
[----:B------:R-:W-:Y:S02]  /*31b0*/  IMAD R12, R12, UR31, R23 ;  /* 0x0000001f0c0c7c24 */ /* 0x000fe4000f8e0217 */
[----:B------:R-:W-:-:S03]  /*31c0*/  VIADD R23, R23, UR24 ;  /* 0x0000001817177c36 */ /* 0x000fc60008000000 */
[----:B------:R-:W-:Y:S02]  /*31d0*/  LEA R12, R12, R13, 0x2 ;  /* 0x0000000d0c0c7211 */ /* 0x000fe400078e10ff */
[----:B------:R-:W-:-:S03]  /*31e0*/  ISETP.GE.AND P0, PT, R23, UR22, PT ;  /* 0x0000001617007c0c */ /* 0x000fc6000bf06270 */
[----:B------:R-:W1:Y:S02]  /*31f0*/  LDS R14, [R12] ;  /* 0x000000000c0e7984 */ /* 0x000e640000000800 */
[----:B-1----:R-:W-:-:S05]  /*3200*/  FFMA R25, R14, R22, R25 ;  /* 0x000000160e197223 */ /* 0x002fca0000000019 */
[----:B------:R1:W-:Y:S03]  /*3210*/  STS [R12], R25 ;  /* 0x000000190c007388 */ /* 0x0003e60000000800 */
[----:B------:R-:W-:Y:S05]  /*3220*/  @!P0 BRA `(.L_x_43) ;  /* 0xfffffff000a48947 */ /* 0x000fea000383ffff */
.L_x_37:
[----:B------:R-:W-:Y:S05]  /*3230*/  BSYNC.RECONVERGENT B0 ;  /* 0x0000000000007941 */ /* 0x000fea0003800200 */
.L_x_36:
[----:B------:R-:W-:Y:S01]  /*3240*/  UISETP.LT.AND UP1, UPT, UR15, 0x10, UPT ;  /* 0x000000100f00788c */ /* 0x000fe2000bf21270 */
[----:B------:R-:W-:Y:S01]  /*3250*/  BAR.SYNC.DEFER_BLOCKING 0x0 ;  /* 0x0000000000007b1d */ /* 0x000fe20000010000 */
[----:B------:R-:W-:Y:S02]  /*3260*/  UIADD3 UR7, UPT, UPT, UR7, 0x1, URZ ;  /* 0x0000000107077890 */ /* 0x000fe4000fffe0ff */
[----:B------:R-:W-:-:S04]  /*3270*/  USEL UR19, UR15, 0x10, UP1 ;  /* 0x000000100f137887 */ /* 0x000fc80008800000 */
[----:B------:R-:W-:-:S04]  /*3280*/  UISETP.LT.AND UP1, UPT, UR19, 0x1, UPT ;  /* 0x000000011300788c */ /* 0x000fc8000bf21270 */
[----:B------:R-:W-:-:S04]  /*3290*/  USEL UR19, UR19, 0x1, !UP1 ;  /* 0x0000000113137887 */ /* 0x000fc8000c800000 */
[----:B------:R-:W-:-:S09]  /*32a0*/  UISETP.NE.AND UP1, UPT, UR7, UR19, UPT ;  /* 0x000000130700728c */ /* 0x000fd2000bf25270 */
[----:B------:R-:W-:Y:S05]  /*32b0*/  BRA.U UP1, `(.L_x_44) ;  /* 0xffffffe901447547 */ /* 0x000fea000b83ffff */
.L_x_24:
[----:B------:R-:W5:Y:S01]  /*32c0*/  LDCU UR7, c[0x0][0x3a0] ;  /* 0x00007400ff0777ac */ /* 0x000f620008000800 */
[----:B-1----:R-:W-:Y:S01]  /*32d0*/  IMAD R12, RZ, RZ, -UR4 ;  /* 0x80000004ff0c7e24 */ /* 0x002fe2000f8e02ff */
[----:B------:R-:W-:Y:S02]  /*32e0*/  UIADD3 UR6, UPT, UPT, UR6, 0x10, URZ ;  /* 0x0000001006067890 */ /* 0x000fe4000fffe0ff */
[----:B------:R-:W-:Y:S01]  /*32f0*/  UIADD3 UR26, UPT, UPT, UR26, -0x10, URZ ;  /* 0xfffffff01a1a7890 */ /* 0x000fe2000fffe0ff */
[----:B-----5:R-:W-:-:S05]  /*3300*/  IMAD.U32 R13, RZ, RZ, UR7 ;  /* 0x00000007ff0d7e24 */ /* 0x020fca000f8e00ff */
[----:B------:R-:W-:-:S04]  /*3310*/  VIADDMNMX R12, R12, R13, UR8, PT ;  /* 0x000000080c0c7e46 */ /* 0x000fc8000b80010d */
[----:B------:R-:W-:-:S13]  /*3320*/  ISETP.LE.AND P0, PT, R12, UR6, PT ;  /* 0x000000060c007c0c */ /* 0x000fda000bf03270 */
[----:B------:R-:W-:Y:S05]  /*3330*/  @!P0 BRA `(.L_x_45) ;  /* 0xffffffd8005c8947 */ /* 0x000fea000383ffff */
.L_x_12:
[----:B------:R-:W1:Y:S01]  /*3340*/  S2R R27, SR_TID.X ;  /* 0x00000000001b7919 */ /* 0x000e620000002100 */
[----:B------:R-:W5:Y:S01]  /*3350*/  LDCU UR6, c[0x0][0x3a4] ;  /* 0x00007480ff0677ac */ /* 0x000f620008000800 */
[----:B------:R-:W-:Y:S01]  /*3360*/  BSSY.RECONVERGENT B1, `(.L_x_46) ;  /* 0x0000087000017945 */ /* 0x000fe20003800200 */
[----:B-----5:R-:W-:-:S04]  /*3370*/  UISETP.LT.AND UP0, UPT, UR8, UR6, UPT ;  /* 0x000000060800728c */ /* 0x020fc8000bf01270 */
[----:B------:R-:W-:Y:S01]  /*3380*/  USEL UR7, UR8, UR6, UP0 ;  /* 0x0000000608077287 */ /* 0x000fe20008000000 */
[----:B-1----:R-:W-:-:S04]  /*3390*/  SHF.R.U32.HI R14, RZ, 0x5, R27 ;  /* 0x00000005ff0e7819 */ /* 0x002fc8000001161b */
[----:B------:R-:W-:-:S13]  /*33a0*/  ISETP.GE.AND P0, PT, R14, UR27, PT ;  /* 0x0000001b0e007c0c */ /* 0x000fda000bf06270 */
[----:B------:R-:W-:Y:S05]  /*33b0*/  @P0 BRA `(.L_x_47) ;  /* 0x0000000800040947 */ /* 0x000fea0003800000 */
.L_x_58:
[----:B-1----:R-:W1:Y:S01]  /*33c0*/  LDC R16, c[0x0][0x3a4] ;  /* 0x0000e900ff107b82 */ /* 0x002e620000000800 */
[----:B0-----:R-:W-:Y:S01]  /*33d0*/  LOP3.LUT R17, R27, 0x1f, RZ, 0xc0, !PT ;  /* 0x0000001f1b117812 */ /* 0x001fe200078ec0ff */
[----:B------:R-:W-:Y:S03]  /*33e0*/  BSSY.RECONVERGENT B0, `(.L_x_48) ;  /* 0x000007a000007945 */ /* 0x000fe60003800200 */
[----:B-1----:R-:W-:-:S13]  /*33f0*/  ISETP.GE.AND P0, PT, R17, R16, PT ;  /* 0x000000101100720c */ /* 0x002fda0003f06270 */
[----:B------:R-:W-:Y:S05]  /*3400*/  @P0 BRA `(.L_x_49) ;  /* 0x0000000400dc0947 */ /* 0x000fea0003800000 */
[----:B------:R-:W-:Y:S01]  /*3410*/  ULEA UR6, UR7, 0xf, 0x2 ;  /* 0x0000000f07067891 */ /* 0x000fe2000f8e10ff */
[----:B------:R-:W-:Y:S01]  /*3420*/  VIADD R15, R14, UR5 ;  /* 0x000000050e0f7c36 */ /* 0x000fe20008000000 */
[----:B------:R-:W-:Y:S04]  /*3430*/  BSSY.RECONVERGENT B2, `(.L_x_50) ;  /* 0x0000018000027945 */ /* 0x000fe80003800200 */
[----:B----4-:R-:W-:-:S04]  /*3440*/  MOV R18, UR6 ;  /* 0x0000000600127c02 */ /* 0x010fc80008000f00 */
[----:B------:R-:W-:Y:S01]  /*3450*/  LOP3.LUT R18, R18, 0xfffffff0, RZ, 0xc0, !PT ;  /* 0xfffffff012127812 */ /* 0x000fe200078ec0ff */
[----:B------:R-:W0:Y:S04]  /*3460*/  S2UR UR6, SR_CTAID.Y ;  /* 0x00000000000679c3 */ /* 0x000e280000002600 */
[----:B------:R-:W-:-:S04]  /*3470*/  VIADD R19, R18, UR9 ;  /* 0x0000000912137c36 */ /* 0x000fc80008000000 */
[----:B------:R-:W-:-:S06]  /*3480*/  IMAD R10, R15, 0x4, R19 ;  /* 0x000000040f0a7824 */ /* 0x000fcc00078e0213 */
[----:B------:R-:W1:Y:S01]  /*3490*/  LDS R10, [R10] ;  /* 0x000000000a0a7984 */ /* 0x000e620000000800 */
[----:B0-----:R-:W-:Y:S01]  /*34a0*/  UIMAD UR6, UR7, UR6, UR5 ;  /* 0x00000006070672a4 */ /* 0x001fe2000f8e0205 */
[----:B-1----:R-:W-:-:S04]  /*34b0*/  FMNMX R21, R10, 9.999999682655225389e-21, !PT ;  /* 0x1e3ce5080a157809 */ /* 0x002fc80007800000 */
[----:B------:R-:W-:-:S04]  /*34c0*/  IADD3 R11, PT, PT, R21, 0x1800000, RZ ;  /* 0x01800000150b7810 */ /* 0x000fc80007ffe0ff */
[----:B------:R-:W-:Y:S01]  /*34d0*/  LOP3.LUT R12, R11, 0x7f800000, RZ, 0xc0, !PT ;  /* 0x7f8000000b0c7812 */ /* 0x000fe200078ec0ff */
[----:B------:R-:W-:-:S03]  /*34e0*/  VIADD R11, R14, UR6 ;  /* 0x000000060e0b7c36 */ /* 0x000fc60008000000 */
[----:B------:R-:W-:Y:S01]  /*34f0*/  ISETP.GT.U32.AND P0, PT, R12, 0x1ffffff, PT ;  /* 0x01ffffff0c00780c */ /* 0x000fe20003f04070 */
[----:B------:R-:W-:-:S04]  /*3500*/  IMAD.WIDE.U32 R12, R11, R16, RZ ;  /* 0x000000100b0c7225 */ /* 0x000fc800078e00ff */
[----:B------:R-:W-:-:S08]  /*3510*/  IMAD R16, R11, UR12, R13 ;  /* 0x0000000c0b107c24 */ /* 0x000fd0000f8e020d */
[----:B------:R-:W-:Y:S05]  /*3520*/  @P0 BRA `(.L_x_51) ;  /* 0x0000000000100947 */ /* 0x000fea0003800000 */
[----:B------:R-:W-:-:S07]  /*3530*/  MOV R24, 0x3550 ;  /* 0x0000355000187802 */ /* 0x000fce0000000f00 */
[----:B--23--:R-:W-:Y:S05]  /*3540*/  CALL.REL.NOINC `($__internal_0_$__cuda_sm20_rcp_rn_f32_slowpath) ;  /* 0x0000000c00247944 */ /* 0x00cfea0003c00000 */
[----:B------:R-:W-:Y:S01]  /*3550*/  IMAD.MOV.U32 R24, RZ, RZ, R20 ;  /* 0x000000ffff187224 */ /* 0x000fe200078e0014 */
[----:B------:R-:W-:Y:S06]  /*3560*/  BRA `(.L_x_52) ;  /* 0x0000000000107947 */ /* 0x000fec0003800000 */
.L_x_51:
[----:B------:R-:W0:Y:S02]  /*3570*/  MUFU.RCP R24, R21 ;  /* 0x0000001500187308 */ /* 0x000e240000001000 */
[----:B0-----:R-:W-:-:S04]  /*3580*/  FFMA R10, R21, R24, -1 ;  /* 0xbf800000150a7423 */ /* 0x001fc80000000018 */
[----:B------:R-:W-:-:S04]  /*3590*/  FADD.FTZ R11, -R10, -RZ ;  /* 0x800000ff0a0b7221 */ /* 0x000fc80000010100 */
[----:B------:R-:W-:-:S07]  /*35a0*/  FFMA R24, R24, R11, R24 ;  /* 0x0000000b18187223 */ /* 0x000fce0000000018 */
.L_x_52:
[----:B------:R-:W-:Y:S05]  /*35b0*/  BSYNC.RECONVERGENT B2 ;  /* 0x0000000000027941 */ /* 0x000fea0003800200 */
.L_x_50:
[----:B------:R-:W0:Y:S01]  /*35c0*/  LDC R26, c[0x0][0x3a4] ;  /* 0x0000e900ff1a7b82 */ /* 0x000e220000000800 */
[----:B------:R-:W-:Y:S01]  /*35d0*/  BSSY.RECONVERGENT B2, `(.L_x_53) ;  /* 0x0000033000027945 */ /* 0x000fe20003800200 */
[----:B------:R-:W-:Y:S02]  /*35e0*/  IADD3 R25, PT, PT, R18, R19, RZ ;  /* 0x0000001312197210 */ /* 0x000fe40007ffe0ff */
[----:B------:R-:W-:Y:S01]  /*35f0*/  PLOP3.LUT P0, PT, PT, PT, PT, 0x80, 0x8 ;  /* 0x000000000008781c */ /* 0x000fe20003f0f070 */
[----:B0-----:R-:W-:-:S05]  /*3600*/  IMAD.IADD R10, R26, 0x1, -R17 ;  /* 0x000000011a0a7824 */ /* 0x001fca00078e0a11 */
[----:B------:R-:W-:-:S13]  /*3610*/  ISETP.GT.AND P1, PT, R10, 0x60, PT ;  /* 0x000000600a00780c */ /* 0x000fda0003f24270 */
[----:B------:R-:W-:Y:S05]  /*3620*/  @!P1 BRA `(.L_x_54) ;  /* 0x0000000000b49947 */ /* 0x000fea0003800000 */
[----:B------:R-:W-:Y:S01]  /*3630*/  PLOP3.LUT P0, PT, PT, PT, PT, 0x8, 0x80 ;  /* 0x000000000080781c */ /* 0x000fe20003f0e170 */
[----:B------:R-:W-:-:S12]  /*3640*/  VIADD R28, R26, 0xffffffa0 ;  /* 0xffffffa01a1c7836 */ /* 0x000fd80000000000 */
.L_x_55:
[C---:B-1----:R-:W-:Y:S01]  /*3650*/  VIADD R11, R17.reuse, 0x20 ;  /* 0x00000020110b7836 */ /* 0x042fe20000000000 */
[----:B------:R-:W-:Y:S01]  /*3660*/  IADD3 R19, PT, PT, R17, 0x40, RZ ;  /* 0x0000004011137810 */ /* 0x000fe20007ffe0ff */
[----:B------:R-:W-:Y:S01]  /*3670*/  IMAD R10, R15, R26, R17 ;  /* 0x0000001a0f0a7224 */ /* 0x000fe200078e0211 */
[----:B------:R-:W0:Y:S01]  /*3680*/  LDCU.64 UR16, c[0x0][0x398] ;  /* 0x00007300ff1077ac */ /* 0x000e220008000a00 */
[C---:B------:R-:W-:Y:S01]  /*3690*/  VIADD R23, R17.reuse, 0x60 ;  /* 0x0000006011177836 */ /* 0x040fe20000000000 */
[----:B------:R-:W-:Y:S01]  /*36a0*/  IADD3 R32, P1, PT, R17, R12, RZ ;  /* 0x0000000c11207210 */ /* 0x000fe20007f3e0ff */
[----:B------:R-:W-:Y:S01]  /*36b0*/  IMAD R20, R15, R26, R11 ;  /* 0x0000001a0f147224 */ /* 0x000fe200078e020b */
[----:B------:R-:W-:Y:S01]  /*36c0*/  IADD3 R29, P2, PT, R11, R12, RZ ;  /* 0x0000000c0b1d7210 */ /* 0x000fe20007f5e0ff */
[----:B------:R-:W-:Y:S01]  /*36d0*/  IMAD R18, R10, 0x4, R25 ;  /* 0x000000040a127824 */ /* 0x000fe200078e0219 */
[----:B------:R-:W-:Y:S01]  /*36e0*/  IADD3.X R37, PT, PT, RZ, R16, RZ, P1, !PT ;  /* 0x00000010ff257210 */ /* 0x000fe20000ffe4ff */
[CC--:B------:R-:W-:Y:S01]  /*36f0*/  IMAD R10, R15.reuse, R26.reuse, R19 ;  /* 0x0000001a0f0a7224 */ /* 0x0c0fe200078e0213 */
[----:B------:R-:W-:Y:S01]  /*3700*/  LEA R20, R20, R25, 0x2 ;  /* 0x0000001914147211 */ /* 0x000fe200078e10ff */
[----:B------:R-:W-:Y:S01]  /*3710*/  IMAD R30, R15, R26, R23 ;  /* 0x0000001a0f1e7224 */ /* 0x000fe200078e0217 */
[----:B------:R1:W4:Y:S01]  /*3720*/  LDS R21, [R18] ;  /* 0x0000000012157984 */ /* 0x0003220000000800 */
[--C-:B------:R-:W-:Y:S01]  /*3730*/  IMAD R22, R10, 0x4, R25.reuse ;  /* 0x000000040a167824 */ /* 0x100fe200078e0219 */
[----:B------:R-:W-:Y:S01]  /*3740*/  IADD3 R34, P3, PT, R19, R12, RZ ;  /* 0x0000000c13227210 */ /* 0x000fe20007f7e0ff */
[----:B------:R-:W-:Y:S01]  /*3750*/  IMAD R30, R30, 0x4, R25 ;  /* 0x000000041e1e7824 */ /* 0x000fe200078e0219 */
[----:B------:R-:W5:Y:S01]  /*3760*/  LDS R31, [R20] ;  /* 0x00000000141f7984 */ /* 0x000f620000000800 */
[----:B------:R-:W-:-:S02]  /*3770*/  IMAD.X R36, RZ, RZ, R16, P2 ;  /* 0x000000ffff247224 */ /* 0x000fc400010e0610 */
[----:B------:R-:W-:Y:S01]  /*3780*/  VIADD R17, R17, 0x80 ;  /* 0x0000008011117836 */ /* 0x000fe20000000000 */
[----:B------:R2:W3:Y:S01]  /*3790*/  LDS R33, [R22] ;  /* 0x0000000016217984 */ /* 0x0004e20000000800 */
[----:B0-----:R-:W-:-:S03]  /*37a0*/  LEA R10, P1, R32, UR16, 0x2 ;  /* 0x00000010200a7c11 */ /* 0x001fc6000f8210ff */
[----:B------:R-:W0:Y:S01]  /*37b0*/  LDS R35, [R30] ;  /* 0x000000001e237984 */ /* 0x000e220000000800 */
[----:B------:R-:W-:Y:S02]  /*37c0*/  LEA.HI.X R11, R32, UR17, R37, 0x2, P1 ;  /* 0x00000011200b7c11 */ /* 0x000fe400088f1425 */
[----:B------:R-:W-:Y:S01]  /*37d0*/  IADD3 R32, P4, PT, R23, R12, RZ ;  /* 0x0000000c17207210 */ /* 0x000fe20007f9e0ff */
[----:B------:R-:W-:Y:S01]  /*37e0*/  IMAD.X R23, RZ, RZ, R16, P3 ;  /* 0x000000ffff177224 */ /* 0x000fe200018e0610 */
[----:B-1----:R-:W-:Y:S02]  /*37f0*/  LEA R18, P1, R29, UR16, 0x2 ;  /* 0x000000101d127c11 */ /* 0x002fe4000f8210ff */
[----:B--2---:R-:W-:Y:S02]  /*3800*/  LEA R22, P2, R34, UR16, 0x2 ;  /* 0x0000001022167c11 */ /* 0x004fe4000f8410ff */
[----:B------:R-:W-:Y:S02]  /*3810*/  IADD3.X R37, PT, PT, RZ, R16, RZ, P4, !PT ;  /* 0x00000010ff257210 */ /* 0x000fe400027fe4ff */
[----:B------:R-:W-:-:S02]  /*3820*/  LEA R20, P3, R32, UR16, 0x2 ;  /* 0x0000001020147c11 */ /* 0x000fc4000f8610ff */
[----:B------:R-:W-:Y:S02]  /*3830*/  LEA.HI.X R19, R29, UR17, R36, 0x2, P1 ;  /* 0x000000111d137c11 */ /* 0x000fe400088f1424 */
[----:B------:R-:W-:Y:S02]  /*3840*/  LEA.HI.X R23, R34, UR17, R23, 0x2, P2 ;  /* 0x0000001122177c11 */ /* 0x000fe400090f1417 */
[----:B------:R-:W-:Y:S01]  /*3850*/  ISETP.GE.AND P1, PT, R17, R28, PT ;  /* 0x0000001c1100720c */ /* 0x000fe20003f26270 */
[-C--:B----4-:R-:W-:Y:S01]  /*3860*/  FMUL R29, R21, R24.reuse ;  /* 0x00000018151d7220 */ /* 0x090fe20000400000 */
[----:B------:R-:W-:Y:S01]  /*3870*/  LEA.HI.X R21, R32, UR17, R37, 0x2, P3 ;  /* 0x0000001120157c11 */ /* 0x000fe200098f1425 */
[----:B-----5:R-:W-:-:S03]  /*3880*/  FMUL R31, R31, R24 ;  /* 0x000000181f1f7220 */ /* 0x020fc60000400000 */
[----:B------:R1:W-:Y:S01]  /*3890*/  STG.E desc[UR20][R10.64], R29 ;  /* 0x0000001d0a007986 */ /* 0x0003e2000c101914 */
[----:B---3--:R-:W-:-:S03]  /*38a0*/  FMUL R33, R33, R24 ;  /* 0x0000001821217220 */ /* 0x008fc60000400000 */
[----:B------:R1:W-:Y:S01]  /*38b0*/  STG.E desc[UR20][R18.64], R31 ;  /* 0x0000001f12007986 */ /* 0x0003e2000c101914 */
[----:B0-----:R-:W-:-:S03]  /*38c0*/  FMUL R35, R35, R24 ;  /* 0x0000001823237220 */ /* 0x001fc60000400000 */
[----:B------:R1:W-:Y:S04]  /*38d0*/  STG.E desc[UR20][R22.64], R33 ;  /* 0x0000002116007986 */ /* 0x0003e8000c101914 */
[----:B------:R1:W-:Y:S01]  /*38e0*/  STG.E desc[UR20][R20.64], R35 ;  /* 0x0000002314007986 */ /* 0x0003e2000c101914 */
[----:B------:R-:W-:Y:S05]  /*38f0*/  @!P1 BRA `(.L_x_55) ;  /* 0xfffffffc00549947 */ /* 0x000fea000383ffff */
.L_x_54:
[----:B------:R-:W-:Y:S05]  /*3900*/  BSYNC.RECONVERGENT B2 ;  /* 0x0000000000027941 */ /* 0x000fea0003800200 */
.L_x_53:
[----:B-1----:R-:W-:Y:S01]  /*3910*/  IMAD.IADD R10, R26, 0x1, -R17 ;  /* 0x000000011a0a7824 */ /* 0x002fe200078e0a11 */
[----:B------:R-:W-:Y:S04]  /*3920*/  BSSY.RECONVERGENT B2, `(.L_x_56) ;  /* 0x0000019000027945 */ /* 0x000fe80003800200 */
[----:B------:R-:W-:-:S13]  /*3930*/  ISETP.GT.AND P1, PT, R10, 0x20, PT ;  /* 0x000000200a00780c */ /* 0x000fda0003f24270 */
[----:B------:R-:W-:Y:S05]  /*3940*/  @!P1 BRA `(.L_x_57) ;  /* 0x0000000000589947 */ /* 0x000fea0003800000 */
[----:B------:R-:W-:Y:S01]  /*3950*/  IADD3 R11, PT, PT, R17, 0x20, RZ ;  /* 0x00000020110b7810 */ /* 0x000fe20007ffe0ff */
[----:B------:R-:W-:Y:S01]  /*3960*/  IMAD R10, R15, R26, R17 ;  /* 0x0000001a0f0a7224 */ /* 0x000fe200078e0211 */
[----:B------:R-:W0:Y:S01]  /*3970*/  LDCU.64 UR16, c[0x0][0x398] ;  /* 0x00007300ff1077ac */ /* 0x000e220008000a00 */
[CC--:B------:R-:W-:Y:S01]  /*3980*/  IADD3 R21, P0, PT, R17.reuse, R12.reuse, RZ ;  /* 0x0000000c11157210 */ /* 0x0c0fe20007f1e0ff */
[----:B------:R-:W-:Y:S01]  /*3990*/  VIADD R17, R17, 0x40 ;  /* 0x0000004011117836 */ /* 0x000fe20000000000 */
[----:B------:R-:W-:Y:S01]  /*39a0*/  IADD3 R28, P1, PT, R11, R12, RZ ;  /* 0x0000000c0b1c7210 */ /* 0x000fe20007f3e0ff */
[----:B------:R-:W-:Y:S01]  /*39b0*/  IMAD R18, R15, R26, R11 ;  /* 0x0000001a0f127224 */ /* 0x000fe200078e020b */
[----:B------:R-:W-:Y:S01]  /*39c0*/  IADD3.X R30, PT, PT, RZ, R16, RZ, P0, !PT ;  /* 0x00000010ff1e7210 */ /* 0x000fe200007fe4ff */
[--C-:B------:R-:W-:Y:S02]  /*39d0*/  IMAD R20, R10, 0x4, R25.reuse ;  /* 0x000000040a147824 */ /* 0x100fe400078e0219 */
[----:B------:R-:W-:-:S02]  /*39e0*/  IMAD R22, R18, 0x4, R25 ;  /* 0x0000000412167824 */ /* 0x000fc400078e0219 */
[----:B------:R-:W-:Y:S01]  /*39f0*/  IMAD.X R29, RZ, RZ, R16, P1 ;  /* 0x000000ffff1d7224 */ /* 0x000fe200008e0610 */
[----:B------:R-:W1:Y:S04]  /*3a00*/  LDS R19, [R20] ;  /* 0x0000000014137984 */ /* 0x000e680000000800 */
[----:B------:R-:W4:Y:S01]  /*3a10*/  LDS R23, [R22] ;  /* 0x0000000016177984 */ /* 0x000f220000000800 */
[C---:B0-----:R-:W-:Y:S02]  /*3a20*/  LEA R10, P0, R21.reuse, UR16, 0x2 ;  /* 0x00000010150a7c11 */ /* 0x041fe4000f8010ff */
[----:B------:R-:W-:Y:S02]  /*3a30*/  LEA R18, P1, R28, UR16, 0x2 ;  /* 0x000000101c127c11 */ /* 0x000fe4000f8210ff */
[----:B------:R-:W-:-:S02]  /*3a40*/  LEA.HI.X R11, R21, UR17, R30, 0x2, P0 ;  /* 0x00000011150b7c11 */ /* 0x000fc400080f141e */
[----:B------:R-:W-:Y:S01]  /*3a50*/  PLOP3.LUT P0, PT, PT, PT, PT, 0x8, 0x80 ;  /* 0x000000000080781c */ /* 0x000fe20003f0e170 */
[-C--:B-1----:R-:W-:Y:S01]  /*3a60*/  FMUL R21, R19, R24.reuse ;  /* 0x0000001813157220 */ /* 0x082fe20000400000 */
[----:B------:R-:W-:Y:S01]  /*3a70*/  LEA.HI.X R19, R28, UR17, R29, 0x2, P1 ;  /* 0x000000111c137c11 */ /* 0x000fe200088f141d */
[----:B----4-:R-:W-:-:S03]  /*3a80*/  FMUL R23, R23, R24 ;  /* 0x0000001817177220 */ /* 0x010fc60000400000 */
[----:B------:R0:W-:Y:S04]  /*3a90*/  STG.E desc[UR20][R10.64], R21 ;  /* 0x000000150a007986 */ /* 0x0001e8000c101914 */
[----:B------:R0:W-:Y:S03]  /*3aa0*/  STG.E desc[UR20][R18.64], R23 ;  /* 0x0000001712007986 */ /* 0x0001e6000c101914 */
.L_x_57:
[----:B------:R-:W-:Y:S05]  /*3ab0*/  BSYNC.RECONVERGENT B2 ;  /* 0x0000000000027941 */ /* 0x000fea0003800200 */
.L_x_56:
[----:B------:R-:W-:-:S13]  /*3ac0*/  ISETP.LT.OR P0, PT, R17, R26, P0 ;  /* 0x0000001a1100720c */ /* 0x000fda0000701670 */
[----:B------:R-:W-:Y:S05]  /*3ad0*/  @!P0 BRA `(.L_x_49) ;  /* 0x0000000000288947 */ /* 0x000fea0003800000 */
[----:B------:R-:W-:Y:S01]  /*3ae0*/  IMAD R26, R15, R26, R17 ;  /* 0x0000001a0f1a7224 */ /* 0x000fe200078e0211 */
[----:B------:R-:W1:Y:S01]  /*3af0*/  LDCU.64 UR16, c[0x0][0x398] ;  /* 0x00007300ff1077ac */ /* 0x000e620008000a00 */
[----:B------:R-:W-:-:S03]  /*3b00*/  IADD3 R12, P0, PT, R17, R12, RZ ;  /* 0x0000000c110c7210 */ /* 0x000fc60007f1e0ff */
[----:B------:R-:W-:Y:S02]  /*3b10*/  LEA R26, R26, R25, 0x2 ;  /* 0x000000191a1a7211 */ /* 0x000fe400078e10ff */
[----:B0-----:R-:W-:-:S03]  /*3b20*/  IMAD.X R11, RZ, RZ, R16, P0 ;  /* 0x000000ffff0b7224 */ /* 0x001fc600000e0610 */
[----:B------:R-:W0:Y:S01]  /*3b30*/  LDS R13, [R26] ;  /* 0x000000001a0d7984 */ /* 0x000e220000000800 */
[----:B-1----:R-:W-:-:S04]  /*3b40*/  LEA R10, P0, R12, UR16, 0x2 ;  /* 0x000000100c0a7c11 */ /* 0x002fc8000f8010ff */
[----:B------:R-:W-:Y:S01]  /*3b50*/  LEA.HI.X R11, R12, UR17, R11, 0x2, P0 ;  /* 0x000000110c0b7c11 */ /* 0x000fe200080f140b */
[----:B0-----:R-:W-:-:S05]  /*3b60*/  FMUL R13, R13, R24 ;  /* 0x000000180d0d7220 */ /* 0x001fca0000400000 */
[----:B------:R1:W-:Y:S03]  /*3b70*/  STG.E desc[UR20][R10.64], R13 ;  /* 0x0000000d0a007986 */ /* 0x0003e6000c101914 */
.L_x_49:
[----:B------:R-:W-:Y:S05]  /*3b80*/  BSYNC.RECONVERGENT B0 ;  /* 0x0000000000007941 */ /* 0x000fea0003800200 */
.L_x_48:
[----:B------:R-:W-:-:S06]  /*3b90*/  USHF.R.U32.HI UR6, URZ, 0x5, UR23 ;  /* 0x00000005ff067899 */ /* 0x000fcc0008011617 */
[----:B------:R-:W-:-:S05]  /*3ba0*/  VIADD R14, R14, UR6 ;  /* 0x000000060e0e7c36 */ /* 0x000fca0008000000 */
[----:B------:R-:W-:-:S13]  /*3bb0*/  ISETP.GE.AND P0, PT, R14, UR27, PT ;  /* 0x0000001b0e007c0c */ /* 0x000fda000bf06270 */
[----:B------:R-:W-:Y:S05]  /*3bc0*/  @!P0 BRA `(.L_x_58) ;  /* 0xfffffff400fc8947 */ /* 0x000fea000383ffff */
.L_x_47:
[----:B------:R-:W-:Y:S05]  /*3bd0*/  BSYNC.RECONVERGENT B1 ;  /* 0x0000000000017941 */ /* 0x000fea0003800200 */
.L_x_46:
[----:B------:R-:W-:Y:S01]  /*3be0*/  BAR.SYNC.DEFER_BLOCKING 0x0 ;  /* 0x0000000000007b1d */ /* 0x000fe20000010000 */
[----:B------:R-:W-:Y:S02]  /*3bf0*/  UIADD3 UR5, UPT, UPT, UR5, 0x10, URZ ;  /* 0x0000001005057890 */ /* 0x000fe4000fffe0ff */
[----:B------:R-:W-:Y:S02]  /*3c00*/  UIADD3 UR15, UPT, UPT, UR15, -0x10, URZ ;  /* 0xfffffff00f0f7890 */ /* 0x000fe4000fffe0ff */
[----:B------:R-:W-:-:S09]  /*3c10*/  UISETP.GE.AND UP0, UPT, UR5, UR7, UPT ;  /* 0x000000070500728c */ /* 0x000fd2000bf06270 */
[----:B------:R-:W-:Y:S05]  /*3c20*/  BRA.U !UP0, `(.L_x_59) ;  /* 0xffffffcd08b07547 */ /* 0x000fea000b83ffff */
.L_x_11:
[----:B------:R-:W5:Y:S01]  /*3c30*/  LDCU UR5, c[0x0][0x3a0] ;  /* 0x00007400ff0577ac */ /* 0x000f620008000800 */
[----:B------:R-:W-:Y:S02]  /*3c40*/  UIADD3 UR4, UPT, UPT, UR8, UR4, URZ ;  /* 0x0000000408047290 */ /* 0x000fe4000fffe0ff */
[----:B------:R-:W-:Y:S02]  /*3c50*/  UIADD3 UR25, UPT, UPT, -UR8, UR25, URZ ;  /* 0x0000001908197290 */ /* 0x000fe4000fffe1ff */
[----:B-----5:R-:W-:-:S09]  /*3c60*/  UISETP.GE.AND UP0, UPT, UR4, UR5, UPT ;  /* 0x000000050400728c */ /* 0x020fd2000bf06270 */
[----:B------:R-:W-:Y:S05]  /*3c70*/  BRA.U !UP0, `(.L_x_60) ;  /* 0xffffffc908c07547 */ /* 0x000fea000b83ffff */
[----:B------:R-:W-:Y:S05]  /*3c80*/  EXIT ;  /* 0x000000000000794d */ /* 0x000fea0003800000 */
.L_x_16:
[----:B------:R-:W-:-:S07]  /*3c90*/  MOV R23, 0xffffffff ;  /* 0xffffffff00177802 */ /* 0x000fce0000000f00 */
[----:B------:R-:W-:Y:S05]  /*3ca0*/  WARPSYNC.COLLECTIVE R23, `(.L_x_61) ;  /* 0x0000000017087348 */ /* 0x000fea0003c00000 */
[----:B------:R-:W-:Y:S01]  /*3cb0*/  NOP ;  /* 0x0000000000007918 */ /* 0x000fe20000000000 */
[----:B------:R-:W-:Y:S05]  /*3cc0*/  ENDCOLLECTIVE ;  /* 0x000000000000791b */ /* 0x000fea0003800000 */
.L_x_61:
[----:B------:R-:W-:Y:S05]  /*3cd0*/  BRA `(.L_x_62) ;  /* 0xffffffd400a87947 */ /* 0x000fea000383ffff */
.L_x_22:
[----:B------:R-:W-:Y:S01]  /*3ce0*/  BSSY B0, `(.L_x_63) ;  /* 0x0000005000007945 */ /* 0x000fe20003800000 */
[----:B------:R-:W-:-:S07]  /*3cf0*/  IMAD.MOV.U32 R23, RZ, RZ, -0x1 ;  /* 0xffffffffff177424 */ /* 0x000fce00078e00ff */
[----:B------:R-:W-:Y:S05]  /*3d00*/  WARPSYNC.COLLECTIVE R23, `(.L_x_64) ;  /* 0x0000000017087348 */ /* 0x000fea0003c00000 */
[----:B------:R-:W-:Y:S01]  /*3d10*/  NOP ;  /* 0x0000000000007918 */ /* 0x000fe20000000000 */
[----:B------:R-:W-:Y:S05]  /*3d20*/  ENDCOLLECTIVE ;  /* 0x000000000000791b */ /* 0x000fea0003800000 */
.L_x_64:
[----:B------:R-:W-:Y:S05]  /*3d30*/  BSYNC B0 ;  /* 0x0000000000007941 */ /* 0x000fea0003800000 */
.L_x_63:
[----:B------:R-:W-:Y:S05]  /*3d40*/  BRA `(.L_x_65) ;  /* 0xffffffd800cc7947 */ /* 0x000fea000383ffff */
.L_x_29:
[----:B---3--:R-:W-:Y:S01]  /*3d50*/  IMAD.MOV.U32 R36, RZ, RZ, R14 ;  /* 0x000000ffff247224 */ /* 0x008fe200078e000e */
[----:B------:R-:W-:Y:S01]  /*3d60*/  MOV R25, 0x10 ;  /* 0x0000001000197802 */ /* 0x000fe20000000f00 */
[----:B-1----:R-:W-:Y:S02]  /*3d70*/  IMAD.MOV.U32 R38, RZ, RZ, 0x1f ;  /* 0x0000001fff267424 */ /* 0x002fe400078e00ff */
[----:B------:R-:W-:-:S07]  /*3d80*/  IMAD.MOV.U32 R23, RZ, RZ, -0x1 ;  /* 0xffffffffff177424 */ /* 0x000fce00078e00ff */
[----:B0-2---:R-:W-:Y:S05]  /*3d90*/  WARPSYNC.COLLECTIVE R23, `(.L_x_66) ;  /* 0x0000000017087348 */ /* 0x005fea0003c00000 */
[----:B0-----:R0:W1:Y:S02]  /*3da0*/  SHFL.DOWN P2, R19, R36, R25, R38 ;  /* 0x0800001924137389 */ /* 0x0010640000040026 */
[----:B012---:R-:W-:Y:S05]  /*3db0*/  ENDCOLLECTIVE ;  /* 0x000000000000791b */ /* 0x007fea0003800000 */
.L_x_66:
[----:B------:R-:W-:Y:S01]  /*3dc0*/  IMAD.MOV.U32 R25, RZ, RZ, 0x8 ;  /* 0x00000008ff197424 */ /* 0x000fe200078e00ff */
[----:B------:R-:W-:-:S04]  /*3dd0*/  MOV R15, R19 ;  /* 0x00000013000f7202 */ /* 0x000fc80000000f00 */
[----:B------:R-:W-:-:S05]  /*3de0*/  FMNMX R15, R15, R14, !PT ;  /* 0x0000000e0f0f7209 */ /* 0x000fca0007800000 */
[----:B------:R-:W-:-:S07]  /*3df0*/  IMAD.MOV.U32 R36, RZ, RZ, R15 ;  /* 0x000000ffff247224 */ /* 0x000fce00078e000f */
[----:B------:R-:W-:Y:S05]  /*3e00*/  WARPSYNC.COLLECTIVE R23, `(.L_x_67) ;  /* 0x0000000017087348 */ /* 0x000fea0003c00000 */
[----:B------:R0:W1:Y:S02]  /*3e10*/  SHFL.DOWN P2, R19, R36, R25, R38 ;  /* 0x0800001924137389 */ /* 0x0000640000040026 */
[----:B01----:R-:W-:Y:S05]  /*3e20*/  ENDCOLLECTIVE ;  /* 0x000000000000791b */ /* 0x003fea0003800000 */
.L_x_67:
[----:B------:R-:W-:Y:S01]  /*3e30*/  IMAD.MOV.U32 R25, RZ, RZ, 0x4 ;  /* 0x00000004ff197424 */ /* 0x000fe200078e00ff */
[----:B------:R-:W-:-:S04]  /*3e40*/  MOV R16, R19 ;  /* 0x0000001300107202 */ /* 0x000fc80000000f00 */
[----:B------:R-:W-:-:S05]  /*3e50*/  FMNMX R16, R15, R16, !PT ;  /* 0x000000100f107209 */ /* 0x000fca0007800000 */
[----:B------:R-:W-:-:S07]  /*3e60*/  IMAD.MOV.U32 R36, RZ, RZ, R16 ;  /* 0x000000ffff247224 */ /* 0x000fce00078e0010 */
[----:B------:R-:W-:Y:S05]  /*3e70*/  WARPSYNC.COLLECTIVE R23, `(.L_x_68) ;  /* 0x0000000017087348 */ /* 0x000fea0003c00000 */
[----:B------:R0:W1:Y:S02]  /*3e80*/  SHFL.DOWN P2, R19, R36, R25, R38 ;  /* 0x0800001924137389 */ /* 0x0000640000040026 */
[----:B01----:R-:W-:Y:S05]  /*3e90*/  ENDCOLLECTIVE ;  /* 0x000000000000791b */ /* 0x003fea0003800000 */
.L_x_68:
[----:B------:R-:W-:Y:S01]  /*3ea0*/  IMAD.MOV.U32 R25, RZ, RZ, 0x2 ;  /* 0x00000002ff197424 */ /* 0x000fe200078e00ff */
[----:B------:R-:W-:-:S04]  /*3eb0*/  MOV R17, R19 ;  /* 0x0000001300117202 */ /* 0x000fc80000000f00 */
[----:B------:R-:W-:-:S05]  /*3ec0*/  FMNMX R17, R16, R17, !PT ;  /* 0x0000001110117209 */ /* 0x000fca0007800000 */
[----:B------:R-:W-:-:S07]  /*3ed0*/  IMAD.MOV.U32 R36, RZ, RZ, R17 ;  /* 0x000000ffff247224 */ /* 0x000fce00078e0011 */
[----:B------:R-:W-:Y:S05]  /*3ee0*/  WARPSYNC.COLLECTIVE R23, `(.L_x_69) ;  /* 0x0000000017087348 */ /* 0x000fea0003c00000 */
[----:B------:R0:W1:Y:S02]  /*3ef0*/  SHFL.DOWN P2, R19, R36, R25, R38 ;  /* 0x0800001924137389 */ /* 0x0000640000040026 */
[----:B01----:R-:W-:Y:S05]  /*3f00*/  ENDCOLLECTIVE ;  /* 0x000000000000791b */ /* 0x003fea0003800000 */
.L_x_69:
[----:B------:R-:W-:Y:S01]  /*3f10*/  IMAD.MOV.U32 R25, RZ, RZ, 0x1 ;  /* 0x00000001ff197424 */ /* 0x000fe200078e00ff */
[----:B------:R-:W-:-:S04]  /*3f20*/  MOV R18, R19 ;  /* 0x0000001300127202 */ /* 0x000fc80000000f00 */
[----:B------:R-:W-:-:S05]  /*3f30*/  FMNMX R18, R17, R18, !PT ;  /* 0x0000001211127209 */ /* 0x000fca0007800000 */
[----:B------:R-:W-:-:S07]  /*3f40*/  IMAD.MOV.U32 R36, RZ, RZ, R18 ;  /* 0x000000ffff247224 */ /* 0x000fce00078e0012 */
[----:B------:R-:W-:Y:S05]  /*3f50*/  WARPSYNC.COLLECTIVE R23, `(.L_x_70) ;  /* 0x0000000017087348 */ /* 0x000fea0003c00000 */
[----:B------:R0:W1:Y:S02]  /*3f60*/  SHFL.DOWN P2, R19, R36, R25, R38 ;  /* 0x0800001924137389 */ /* 0x0000640000040026 */
[----:B01----:R-:W-:Y:S05]  /*3f70*/  ENDCOLLECTIVE ;  /* 0x000000000000791b */ /* 0x003fea0003800000 */
.L_x_70:
[----:B------:R-:W-:Y:S05]  /*3f80*/  BRA `(.L_x_71) ;  /* 0xffffffdc00d07947 */ /* 0x000fea000383ffff */
.L_x_35:
[----:B----4-:R-:W-:Y:S01]  /*3f90*/  MOV R36, R13 ;  /* 0x0000000d00247202 */ /* 0x010fe20000000f00 */
[----:B------:R-:W-:Y:S01]  /*3fa0*/  IMAD.MOV.U32 R25, RZ, RZ, 0x10 ;  /* 0x00000010ff197424 */ /* 0x000fe200078e00ff */
[----:B------:R-:W-:Y:S01]  /*3fb0*/  MOV R23, 0xffffffff ;  /* 0xffffffff00177802 */ /* 0x000fe20000000f00 */
[----:B-1----:R-:W-:-:S07]  /*3fc0*/  IMAD.MOV.U32 R38, RZ, RZ, 0x1f ;  /* 0x0000001fff267424 */ /* 0x002fce00078e00ff */
[----:B0-23--:R-:W-:Y:S05]  /*3fd0*/  WARPSYNC.COLLECTIVE R23, `(.L_x_72) ;  /* 0x0000000017087348 */ /* 0x00dfea0003c00000 */
[----:B------:R1:W4:Y:S02]  /*3fe0*/  SHFL.DOWN P2, R19, R36, R25, R38 ;  /* 0x0800001924137389 */ /* 0x0003240000040026 */
[----:B01234-:R-:W-:Y:S05]  /*3ff0*/  ENDCOLLECTIVE ;  /* 0x000000000000791b */ /* 0x01ffea0003800000 */
.L_x_72:
[----:B------:R-:W-:Y:S01]  /*4000*/  MOV R25, 0x8 ;  /* 0x0000000800197802 */ /* 0x000fe20000000f00 */
[----:B------:R-:W-:-:S04]  /*4010*/  IMAD.MOV.U32 R14, RZ, RZ, R19 ;  /* 0x000000ffff0e7224 */ /* 0x000fc800078e0013 */
[----:B------:R-:W-:-:S04]  /*4020*/  FADD R14, R14, R13 ;  /* 0x0000000d0e0e7221 */ /* 0x000fc80000000000 */
[----:B------:R-:W-:-:S07]  /*4030*/  IMAD.MOV.U32 R36, RZ, RZ, R14 ;  /* 0x000000ffff247224 */ /* 0x000fce00078e000e */
[----:B------:R-:W-:Y:S05]  /*4040*/  WARPSYNC.COLLECTIVE R23, `(.L_x_73) ;  /* 0x0000000017087348 */ /* 0x000fea0003c00000 */
[----:B------:R0:W1:Y:S02]  /*4050*/  SHFL.DOWN P2, R19, R36, R25, R38 ;  /* 0x0800001924137389 */ /* 0x0000640000040026 */
[----:B01----:R-:W-:Y:S05]  /*4060*/  ENDCOLLECTIVE ;  /* 0x000000000000791b */ /* 0x003fea0003800000 */
.L_x_73:
[----:B------:R-:W-:Y:S01]  /*4070*/  MOV R25, 0x4 ;  /* 0x0000000400197802 */ /* 0x000fe20000000f00 */
[----:B------:R-:W-:-:S04]  /*4080*/  IMAD.MOV.U32 R15, RZ, RZ, R19 ;  /* 0x000000ffff0f7224 */ /* 0x000fc800078e0013 */
[----:B------:R-:W-:-:S04]  /*4090*/  FADD R15, R14, R15 ;  /* 0x0000000f0e0f7221 */ /* 0x000fc80000000000 */
[----:B------:R-:W-:-:S07]  /*40a0*/  IMAD.MOV.U32 R36, RZ, RZ, R15 ;  /* 0x000000ffff247224 */ /* 0x000fce00078e000f */
[----:B------:R-:W-:Y:S05]  /*40b0*/  WARPSYNC.COLLECTIVE R23, `(.L_x_74) ;  /* 0x0000000017087348 */ /* 0x000fea0003c00000 */
[----:B------:R0:W1:Y:S02]  /*40c0*/  SHFL.DOWN P2, R19, R36, R25, R38 ;  /* 0x0800001924137389 */ /* 0x0000640000040026 */
[----:B01----:R-:W-:Y:S05]  /*40d0*/  ENDCOLLECTIVE ;  /* 0x000000000000791b */ /* 0x003fea0003800000 */
.L_x_74:
[----:B------:R-:W-:Y:S01]  /*40e0*/  MOV R25, 0x2 ;  /* 0x0000000200197802 */ /* 0x000fe20000000f00 */
[----:B------:R-:W-:-:S04]  /*40f0*/  IMAD.MOV.U32 R16, RZ, RZ, R19 ;  /* 0x000000ffff107224 */ /* 0x000fc800078e0013 */
[----:B------:R-:W-:-:S04]  /*4100*/  FADD R16, R15, R16 ;  /* 0x000000100f107221 */ /* 0x000fc80000000000 */
[----:B------:R-:W-:-:S07]  /*4110*/  IMAD.MOV.U32 R36, RZ, RZ, R16 ;  /* 0x000000ffff247224 */ /* 0x000fce00078e0010 */
[----:B------:R-:W-:Y:S05]  /*4120*/  WARPSYNC.COLLECTIVE R23, `(.L_x_75) ;  /* 0x0000000017087348 */ /* 0x000fea0003c00000 */
[----:B------:R0:W1:Y:S02]  /*4130*/  SHFL.DOWN P2, R19, R36, R25, R38 ;  /* 0x0800001924137389 */ /* 0x0000640000040026 */
[----:B01----:R-:W-:Y:S05]  /*4140*/  ENDCOLLECTIVE ;  /* 0x000000000000791b */ /* 0x003fea0003800000 */
.L_x_75:
[----:B------:R-:W-:Y:S01]  /*4150*/  MOV R25, 0x1 ;  /* 0x0000000100197802 */ /* 0x000fe20000000f00 */
[----:B------:R-:W-:-:S04]  /*4160*/  IMAD.MOV.U32 R17, RZ, RZ, R19 ;  /* 0x000000ffff117224 */ /* 0x000fc800078e0013 */
[----:B------:R-:W-:-:S04]  /*4170*/  FADD R17, R16, R17 ;  /* 0x0000001110117221 */ /* 0x000fc80000000000 */
[----:B------:R-:W-:-:S07]  /*4180*/  IMAD.MOV.U32 R36, RZ, RZ, R17 ;  /* 0x000000ffff247224 */ /* 0x000fce00078e0011 */
[----:B------:R-:W-:Y:S05]  /*4190*/  WARPSYNC.COLLECTIVE R23, `(.L_x_76) ;  /* 0x0000000017087348 */ /* 0x000fea0003c00000 */
[----:B------:R0:W1:Y:S02]  /*41a0*/  SHFL.DOWN P2, R19, R36, R25, R38 ;  /* 0x0800001924137389 */ /* 0x0000640000040026 */
[----:B01----:R-:W-:Y:S05]  /*41b0*/  ENDCOLLECTIVE ;  /* 0x000000000000791b */ /* 0x003fea0003800000 */
.L_x_76:
[----:B------:R-:W-:Y:S01]  /*41c0*/  IMAD.MOV.U32 R18, RZ, RZ, R19 ;  /* 0x000000ffff127224 */ /* 0x000fe200078e0013 */
[----:B------:R-:W-:Y:S06]  /*41d0*/  BRA `(.L_x_77) ;  /* 0xffffffe0007c7947 */ /* 0x000fec000383ffff */
        .weak           $__internal_0_$__cuda_sm20_rcp_rn_f32_slowpath
        .type           $__internal_0_$__cuda_sm20_rcp_rn_f32_slowpath,@function
        .size           $__internal_0_$__cuda_sm20_rcp_rn_f32_slowpath,(.L_x_83 - $__internal_0_$__cuda_sm20_rcp_rn_f32_slowpath)
$__internal_0_$__cuda_sm20_rcp_rn_f32_slowpath:
[----:B------:R-:W-:Y:S01]  /*41e0*/  IMAD.SHL.U32 R10, R21, 0x2, RZ ;  /* 0x00000002150a7824 */ /* 0x000fe200078e00ff */
[----:B------:R-:W-:Y:S04]  /*41f0*/  BSSY.RECONVERGENT B3, `(.L_x_78) ;  /* 0x0000031000037945 */ /* 0x000fe80003800200 */
[----:B------:R-:W-:Y:S02]  /*4200*/  SHF.R.U32.HI R25, RZ, 0x18, R10 ;  /* 0x00000018ff197819 */ /* 0x000fe4000001160a */
[----:B------:R-:W-:Y:S02]  /*4210*/  MOV R10, R21 ;  /* 0x00000015000a7202 */ /* 0x000fe40000000f00 */
[----:B------:R-:W-:-:S13]  /*4220*/  ISETP.NE.U32.AND P0, PT, R25, RZ, PT ;  /* 0x000000ff1900720c */ /* 0x000fda0003f05070 */
[----:B------:R-:W-:Y:S05]  /*4230*/  @P0 BRA `(.L_x_79) ;  /* 0x0000000000280947 */ /* 0x000fea0003800000 */
[----:B------:R-:W-:-:S05]  /*4240*/  IMAD.SHL.U32 R11, R10, 0x2, RZ ;  /* 0x000000020a0b7824 */ /* 0x000fca00078e00ff */
[----:B------:R-:W-:-:S13]  /*4250*/  ISETP.NE.AND P0, PT, R11, RZ, PT ;  /* 0x000000ff0b00720c */ /* 0x000fda0003f05270 */
[----:B------:R-:W-:Y:S01]  /*4260*/  @P0 FFMA R21, R10, 1.84467440737095516160e+19, RZ ;  /* 0x5f8000000a150823 */ /* 0x000fe200000000ff */
[----:B------:R-:W-:Y:S08]  /*4270*/  @!P0 MUFU.RCP R20, R10 ;  /* 0x0000000a00148308 */ /* 0x000ff00000001000 */
[----:B------:R-:W0:Y:S02]  /*4280*/  @P0 MUFU.RCP R22, R21 ;  /* 0x0000001500160308 */ /* 0x000e240000001000 */
[----:B0-----:R-:W-:-:S04]  /*4290*/  @P0 FFMA R11, R21, R22, -1 ;  /* 0xbf800000150b0423 */ /* 0x001fc80000000016 */
[----:B------:R-:W-:-:S04]  /*42a0*/  @P0 FADD.FTZ R11, -R11, -RZ ;  /* 0x800000ff0b0b0221 */ /* 0x000fc80000010100 */
[----:B------:R-:W-:-:S04]  /*42b0*/  @P0 FFMA R11, R22, R11, R22 ;  /* 0x0000000b160b0223 */ /* 0x000fc80000000016 */
[----:B------:R-:W-:Y:S01]  /*42c0*/  @P0 FFMA R20, R11, 1.84467440737095516160e+19, RZ ;  /* 0x5f8000000b140823 */ /* 0x000fe200000000ff */
[----:B------:R-:W-:Y:S06]  /*42d0*/  BRA `(.L_x_80) ;  /* 0x0000000000887947 */ /* 0x000fec0003800000 */
.L_x_79:
[----:B------:R-:W-:-:S05]  /*42e0*/  VIADD R26, R25, 0xffffff03 ;  /* 0xffffff03191a7836 */ /* 0x000fca0000000000 */
[----:B------:R-:W-:-:S13]  /*42f0*/  ISETP.GT.U32.AND P0, PT, R26, 0x1, PT ;  /* 0x000000011a00780c */ /* 0x000fda0003f04070 */
[----:B------:R-:W-:Y:S05]  /*4300*/  @P0 BRA `(.L_x_81) ;  /* 0x0000000000780947 */ /* 0x000fea0003800000 */
[----:B------:R-:W-:Y:S02]  /*4310*/  LOP3.LUT R11, R10, 0x7fffff, RZ, 0xc0, !PT ;  /* 0x007fffff0a0b7812 */ /* 0x000fe400078ec0ff */
[----:B------:R-:W-:Y:S02]  /*4320*/  MOV R23, 0x3 ;  /* 0x0000000300177802 */ /* 0x000fe40000000f00 */
[----:B------:R-:W-:Y:S02]  /*4330*/  LOP3.LUT R11, R11, 0x3f800000, RZ, 0xfc, !PT ;  /* 0x3f8000000b0b7812 */ /* 0x000fe400078efcff */
[----:B------:R-:W-:Y:S02]  /*4340*/  SHF.L.U32 R23, R23, R26, RZ ;  /* 0x0000001a17177219 */ /* 0x000fe400000006ff */
[----:B------:R-:W0:Y:S02]  /*4350*/  MUFU.RCP R20, R11 ;  /* 0x0000000b00147308 */ /* 0x000e240000001000 */
[----:B0-----:R-:W-:-:S04]  /*4360*/  FFMA R21, R11, R20, -1 ;  /* 0xbf8000000b157423 */ /* 0x001fc80000000014 */
[----:B------:R-:W-:-:S04]  /*4370*/  FADD.FTZ R21, -R21, -RZ ;  /* 0x800000ff15157221 */ /* 0x000fc80000010100 */
[CCC-:B------:R-:W-:Y:S01]  /*4380*/  FFMA.RM R22, R20.reuse, R21.reuse, R20.reuse ;  /* 0x0000001514167223 */ /* 0x1c0fe20000004014 */
[----:B------:R-:W-:-:S04]  /*4390*/  FFMA.RP R21, R20, R21, R20 ;  /* 0x0000001514157223 */ /* 0x000fc80000008014 */
[C---:B------:R-:W-:Y:S02]  /*43a0*/  LOP3.LUT R20, R22.reuse, 0x7fffff, RZ, 0xc0, !PT ;  /* 0x007fffff16147812 */ /* 0x040fe400078ec0ff */
[----:B------:R-:W-:Y:S02]  /*43b0*/  FSETP.NEU.FTZ.AND P0, PT, R22, R21, PT ;  /* 0x000000151600720b */ /* 0x000fe40003f1d000 */
[----:B------:R-:W-:Y:S02]  /*43c0*/  LOP3.LUT R20, R20, 0x800000, RZ, 0xfc, !PT ;  /* 0x0080000014147812 */ /* 0x000fe400078efcff */
[----:B------:R-:W-:Y:S02]  /*43d0*/  SEL R21, RZ, 0xffffffff, !P0 ;  /* 0xffffffffff157807 */ /* 0x000fe40004000000 */
[----:B------:R-:W-:-:S03]  /*43e0*/  LOP3.LUT R23, R23, R20, RZ, 0xc0, !PT ;  /* 0x0000001417177212 */ /* 0x000fc600078ec0ff */
[----:B------:R-:W-:Y:S01]  /*43f0*/  IMAD.MOV R21, RZ, RZ, -R21 ;  /* 0x000000ffff157224 */ /* 0x000fe200078e0a15 */
[----:B------:R-:W-:-:S04]  /*4400*/  SHF.R.U32.HI R23, RZ, R26, R23 ;  /* 0x0000001aff177219 */ /* 0x000fc80000011617 */
[----:B------:R-:W-:Y:S02]  /*4410*/  LOP3.LUT P1, RZ, R21, R26, R20, 0xf8, !PT ;  /* 0x0000001a15ff7212 */ /* 0x000fe4000782f814 */
[C---:B------:R-:W-:Y:S02]  /*4420*/  LOP3.LUT P0, RZ, R23.reuse, 0x1, RZ, 0xc0, !PT ;  /* 0x0000000117ff7812 */ /* 0x040fe4000780c0ff */
[----:B------:R-:W-:-:S04]  /*4430*/  LOP3.LUT P2, RZ, R23, 0x2, RZ, 0xc0, !PT ;  /* 0x0000000217ff7812 */ /* 0x000fc8000784c0ff */
[----:B------:R-:W-:Y:S02]  /*4440*/  PLOP3.LUT P0, PT, P0, P1, P2, 0xe0, 0x0 ;  /* 0x000000000000781c */ /* 0x000fe40000703c20 */
[----:B------:R-:W-:Y:S02]  /*4450*/  LOP3.LUT P1, RZ, R10, 0x7fffff, RZ, 0xc0, !PT ;  /* 0x007fffff0aff7812 */ /* 0x000fe4000782c0ff */
[----:B------:R-:W-:-:S05]  /*4460*/  SEL R11, RZ, 0x1, !P0 ;  /* 0x00000001ff0b7807 */ /* 0x000fca0004000000 */
[----:B------:R-:W-:-:S05]  /*4470*/  IMAD.MOV R11, RZ, RZ, -R11 ;  /* 0x000000ffff0b7224 */ /* 0x000fca00078e0a0b */
[----:B------:R-:W-:Y:S02]  /*4480*/  ISETP.GE.AND P0, PT, R11, RZ, PT ;  /* 0x000000ff0b00720c */ /* 0x000fe40003f06270 */
[----:B------:R-:W-:-:S04]  /*4490*/  IADD3 R11, PT, PT, R25, -0xfc, RZ ;  /* 0xffffff04190b7810 */ /* 0x000fc80007ffe0ff */
[----:B------:R-:W-:-:S07]  /*44a0*/  SHF.R.U32.HI R11, RZ, R11, R20 ;  /* 0x0000000bff0b7219 */ /* 0x000fce0000011614 */
[----:B------:R-:W-:-:S04]  /*44b0*/  @!P0 VIADD R11, R11, 0x1 ;  /* 0x000000010b0b8836 */ /* 0x000fc80000000000 */
[----:B------:R-:W-:-:S05]  /*44c0*/  @!P1 IMAD.SHL.U32 R11, R11, 0x2, RZ ;  /* 0x000000020b0b9824 */ /* 0x000fca00078e00ff */
[----:B------:R-:W-:Y:S01]  /*44d0*/  LOP3.LUT R20, R11, 0x80000000, R10, 0xf8, !PT ;  /* 0x800000000b147812 */ /* 0x000fe200078ef80a */
[----:B------:R-:W-:Y:S06]  /*44e0*/  BRA `(.L_x_80) ;  /* 0x0000000000047947 */ /* 0x000fec0003800000 */
.L_x_81:
[----:B------:R0:W1:Y:S02]  /*44f0*/  MUFU.RCP R20, R10 ;  /* 0x0000000a00147308 */ /* 0x0000640000001000 */
.L_x_80:
[----:B------:R-:W-:Y:S05]  /*4500*/  BSYNC.RECONVERGENT B3 ;  /* 0x0000000000037941 */ /* 0x000fea0003800200 */
.L_x_78:
[----:B0-----:R-:W-:Y:S01]  /*4510*/  MOV R10, R24 ;  /* 0x00000018000a7202 */ /* 0x001fe20000000f00 */
[----:B------:R-:W-:-:S04]  /*4520*/  IMAD.MOV.U32 R11, RZ, RZ, 0x0 ;  /* 0x00000000ff0b7424 */ /* 0x000fc800078e00ff */
[----:B-1----:R-:W-:Y:S05]  /*4530*/  RET.REL.NODEC R10 `(_Z22flashAttn2_wmma_kernelPKfS0_S0_Pfiii) ;  /* 0xffffffb80ab07950 */ /* 0x002fea0003c3ffff */
.L_x_82:
[----:B------:R-:W-:-:S00]  /*4540*/  BRA `(.L_x_82) ;  /* 0xfffffffc00fc7947 */ /* 0x000fc0000383ffff */
[----:B------:R-:W-:-:S00]  /*4550*/  NOP ;  /* 0x0000000000007918 */ /* 0x000fc00000000000 */
        /* <DEDUP_REMOVED lines=10> */
.L_x_83:


//--------------------- .nv.shared._Z22flashAttn2_wmma_kernelPKfS0_S0_Pfiii --------------------------
	.section	.nv.shared._Z22flashAttn2_wmma_kernelPKfS0_S0_Pfiii,"aw",@nobits
	.sectionflags	@""
	.align	16
.nv.shared._Z22flashAttn2_wmma_kernelPKfS0_S0_Pfiii:
	.zero		1152


//--------------------- .nv.shared.reserved.0     --------------------------
	.section	.nv.shared.reserved.0,"aw",@nobits
	.weak		__nv_reservedSMEM_offset_0_alias
	.size		__nv_reservedSMEM_offset_0_alias, 0, 64
	.other		__nv_reservedSMEM_offset_0_alias,@"STO_CUDA_RESERVED_SHARED STV_DEFAULT"
__nv_reservedSMEM_offset_0_alias:
	.zero		0
	.zero		64


//--------------------- .nv.constant0._Z22flashAttn2_wmma_kernelPKfS0_S0_Pfiii --------------------------
	.section	.nv.constant0._Z22flashAttn2_wmma_kernelPKfS0_S0_Pfiii,"a",@progbits
	.sectionflags	@""
	.align	4
.nv.constant0._Z22flashAttn2_wmma_kernelPKfS0_S0_Pfiii:
	.zero		940


//--------------------- SYMBOLS --------------------------

	.type		.nv.reservedSmem.offset0,@object
	.size		.nv.reservedSmem.offset0,0x4
	.type		.nv.reservedSmem.cap,@object
	.size		.nv.reservedSmem.cap,0x4
